//
// Generated by NVIDIA NVVM Compiler
//
// Compiler Build ID: CL-36424714
// Cuda compilation tools, release 13.0, V13.0.88
// Based on NVVM 20.0.0
//

.version 9.0
.target sm_100
.address_size 64

	// .globl	_Z13bp_soa_to_aosP6float2S0_iii
.extern .func  (.param .b64 func_retval0) malloc
(
	.param .b64 malloc_param_0
)
;

.visible .entry _Z13bp_soa_to_aosP6float2S0_iii(
	.param .u64 .ptr .align 1 _Z13bp_soa_to_aosP6float2S0_iii_param_0,
	.param .u64 .ptr .align 1 _Z13bp_soa_to_aosP6float2S0_iii_param_1,
	.param .u32 _Z13bp_soa_to_aosP6float2S0_iii_param_2,
	.param .u32 _Z13bp_soa_to_aosP6float2S0_iii_param_3,
	.param .u32 _Z13bp_soa_to_aosP6float2S0_iii_param_4
)
{
	.reg .pred 	%p<22>;
	.reg .b32 	%r<120>;
	.reg .b32 	%f<16>;
	.reg .b64 	%rd<64>;

	ld.param.u64 	%rd8, [_Z13bp_soa_to_aosP6float2S0_iii_param_0];
	ld.param.u64 	%rd9, [_Z13bp_soa_to_aosP6float2S0_iii_param_1];
	ld.param.u32 	%r39, [_Z13bp_soa_to_aosP6float2S0_iii_param_2];
	ld.param.u32 	%r40, [_Z13bp_soa_to_aosP6float2S0_iii_param_3];
	cvta.to.global.u64 	%rd1, %rd9;
	cvta.to.global.u64 	%rd2, %rd8;
	mov.u32 	%r42, %ctaid.x;
	mov.u32 	%r43, %ctaid.y;
	mov.u32 	%r1, %nctaid.x;
	mad.lo.s32 	%r44, %r43, %r1, %r42;
	mov.u32 	%r2, %ntid.x;
	mov.u32 	%r3, %ntid.y;
	mov.u32 	%r45, %tid.y;
	mov.u32 	%r46, %tid.x;
	mad.lo.s32 	%r47, %r44, %r3, %r45;
	mad.lo.s32 	%r113, %r47, %r2, %r46;
	{ // callseq 0, 0
	.param .b64 param0;
	st.param.b64 	[param0], 32;
	.param .b64 retval0;
	call.uni (retval0), 
	malloc, 
	(
	param0
	);
	ld.param.b64 	%rd10, [retval0];
	} // callseq 0
	setp.lt.s32 	%p1, %r40, 1;
	@%p1 bra 	$L__BB0_12;
	and.b32  	%r5, %r40, 7;
	setp.lt.u32 	%p2, %r40, 8;
	mov.b32 	%r111, 0;
	@%p2 bra 	$L__BB0_4;
	and.b32  	%r111, %r40, 2147483640;
	mov.b32 	%r109, 0;
$L__BB0_3:
	.pragma "nounroll";
	mul.lo.s32 	%r50, %r109, %r39;
	mul.wide.u32 	%rd11, %r109, 4;
	add.s64 	%rd12, %rd10, %rd11;
	st.u32 	[%rd12], %r50;
	add.s32 	%r51, %r50, %r39;
	st.u32 	[%rd12+4], %r51;
	add.s32 	%r52, %r51, %r39;
	st.u32 	[%rd12+8], %r52;
	add.s32 	%r53, %r52, %r39;
	st.u32 	[%rd12+12], %r53;
	add.s32 	%r54, %r53, %r39;
	st.u32 	[%rd12+16], %r54;
	add.s32 	%r55, %r54, %r39;
	st.u32 	[%rd12+20], %r55;
	add.s32 	%r56, %r55, %r39;
	st.u32 	[%rd12+24], %r56;
	add.s32 	%r57, %r56, %r39;
	st.u32 	[%rd12+28], %r57;
	add.s32 	%r109, %r109, 8;
	setp.ne.s32 	%p3, %r109, %r111;
	@%p3 bra 	$L__BB0_3;
$L__BB0_4:
	setp.eq.s32 	%p4, %r5, 0;
	@%p4 bra 	$L__BB0_12;
	and.b32  	%r10, %r40, 3;
	setp.lt.u32 	%p5, %r5, 4;
	@%p5 bra 	$L__BB0_7;
	mul.lo.s32 	%r58, %r111, %r39;
	mul.wide.u32 	%rd13, %r111, 4;
	add.s64 	%rd14, %rd10, %rd13;
	st.u32 	[%rd14], %r58;
	add.s32 	%r59, %r58, %r39;
	st.u32 	[%rd14+4], %r59;
	add.s32 	%r60, %r59, %r39;
	st.u32 	[%rd14+8], %r60;
	add.s32 	%r61, %r60, %r39;
	st.u32 	[%rd14+12], %r61;
	add.s32 	%r111, %r111, 4;
$L__BB0_7:
	setp.eq.s32 	%p6, %r10, 0;
	@%p6 bra 	$L__BB0_12;
	setp.eq.s32 	%p7, %r10, 1;
	@%p7 bra 	$L__BB0_10;
	mul.lo.s32 	%r62, %r111, %r39;
	mul.wide.u32 	%rd15, %r111, 4;
	add.s64 	%rd16, %rd10, %rd15;
	st.u32 	[%rd16], %r62;
	add.s32 	%r63, %r62, %r39;
	st.u32 	[%rd16+4], %r63;
	add.s32 	%r111, %r111, 2;
$L__BB0_10:
	and.b32  	%r64, %r40, 1;
	setp.eq.b32 	%p8, %r64, 1;
	not.pred 	%p9, %p8;
	@%p9 bra 	$L__BB0_12;
	mul.lo.s32 	%r65, %r111, %r39;
	mul.wide.u32 	%rd17, %r111, 4;
	add.s64 	%rd18, %rd10, %rd17;
	st.u32 	[%rd18], %r65;
$L__BB0_12:
	ld.param.u32 	%r107, [_Z13bp_soa_to_aosP6float2S0_iii_param_4];
	mul.lo.s32 	%r66, %r40, %r39;
	div.s32 	%r15, %r66, %r107;
	mov.u32 	%r67, %nctaid.y;
	mul.lo.s32 	%r68, %r1, %r67;
	mul.lo.s32 	%r69, %r68, %r2;
	mul.lo.s32 	%r16, %r69, %r3;
	div.s32 	%r17, %r107, %r40;
	setp.ge.s32 	%p10, %r113, %r15;
	min.s32 	%r70, %r17, %r40;
	setp.lt.s32 	%p11, %r70, 1;
	or.pred  	%p12, %p11, %p10;
	@%p12 bra 	$L__BB0_28;
	and.b32  	%r18, %r40, 7;
	and.b32  	%r19, %r40, 3;
	and.b32  	%r20, %r40, 2147483640;
	and.b32  	%r21, %r40, 1;
	neg.s32 	%r22, %r20;
	add.s64 	%rd4, %rd1, 32;
$L__BB0_14:
	ld.param.u32 	%r108, [_Z13bp_soa_to_aosP6float2S0_iii_param_4];
	mul.lo.s32 	%r24, %r113, %r108;
	mov.b32 	%r114, 0;
$L__BB0_15:
	setp.lt.u32 	%p13, %r40, 8;
	mad.lo.s32 	%r26, %r113, %r17, %r114;
	mad.lo.s32 	%r27, %r114, %r40, %r24;
	mov.b32 	%r118, 0;
	@%p13 bra 	$L__BB0_18;
	add.s64 	%rd63, %rd10, 16;
	mov.u32 	%r115, %r27;
	mov.u32 	%r116, %r22;
$L__BB0_17:
	.pragma "nounroll";
	mul.wide.s32 	%rd19, %r115, 8;
	add.s64 	%rd20, %rd4, %rd19;
	ld.u32 	%r73, [%rd63+-16];
	add.s32 	%r74, %r26, %r73;
	mul.wide.s32 	%rd21, %r74, 8;
	add.s64 	%rd22, %rd2, %rd21;
	ld.global.f32 	%f1, [%rd22];
	st.global.f32 	[%rd20+-32], %f1;
	ld.u32 	%r75, [%rd63+-12];
	add.s32 	%r76, %r26, %r75;
	mul.wide.s32 	%rd23, %r76, 8;
	add.s64 	%rd24, %rd2, %rd23;
	ld.global.f32 	%f2, [%rd24];
	st.global.f32 	[%rd20+-24], %f2;
	ld.u32 	%r77, [%rd63+-8];
	add.s32 	%r78, %r26, %r77;
	mul.wide.s32 	%rd25, %r78, 8;
	add.s64 	%rd26, %rd2, %rd25;
	ld.global.f32 	%f3, [%rd26];
	st.global.f32 	[%rd20+-16], %f3;
	ld.u32 	%r79, [%rd63+-4];
	add.s32 	%r80, %r26, %r79;
	mul.wide.s32 	%rd27, %r80, 8;
	add.s64 	%rd28, %rd2, %rd27;
	ld.global.f32 	%f4, [%rd28];
	st.global.f32 	[%rd20+-8], %f4;
	ld.u32 	%r81, [%rd63];
	add.s32 	%r82, %r26, %r81;
	mul.wide.s32 	%rd29, %r82, 8;
	add.s64 	%rd30, %rd2, %rd29;
	ld.global.f32 	%f5, [%rd30];
	st.global.f32 	[%rd20], %f5;
	ld.u32 	%r83, [%rd63+4];
	add.s32 	%r84, %r26, %r83;
	mul.wide.s32 	%rd31, %r84, 8;
	add.s64 	%rd32, %rd2, %rd31;
	ld.global.f32 	%f6, [%rd32];
	st.global.f32 	[%rd20+8], %f6;
	ld.u32 	%r85, [%rd63+8];
	add.s32 	%r86, %r26, %r85;
	mul.wide.s32 	%rd33, %r86, 8;
	add.s64 	%rd34, %rd2, %rd33;
	ld.global.f32 	%f7, [%rd34];
	st.global.f32 	[%rd20+16], %f7;
	ld.u32 	%r87, [%rd63+12];
	add.s32 	%r88, %r26, %r87;
	mul.wide.s32 	%rd35, %r88, 8;
	add.s64 	%rd36, %rd2, %rd35;
	ld.global.f32 	%f8, [%rd36];
	st.global.f32 	[%rd20+24], %f8;
	add.s32 	%r116, %r116, 8;
	add.s64 	%rd63, %rd63, 32;
	add.s32 	%r115, %r115, 8;
	setp.ne.s32 	%p14, %r116, 0;
	mov.u32 	%r118, %r20;
	@%p14 bra 	$L__BB0_17;
$L__BB0_18:
	setp.eq.s32 	%p15, %r18, 0;
	@%p15 bra 	$L__BB0_26;
	add.s32 	%r89, %r18, -1;
	setp.lt.u32 	%p16, %r89, 3;
	@%p16 bra 	$L__BB0_21;
	mul.wide.u32 	%rd37, %r118, 4;
	add.s64 	%rd38, %rd10, %rd37;
	ld.u32 	%r90, [%rd38];
	add.s32 	%r91, %r26, %r90;
	mul.wide.s32 	%rd39, %r91, 8;
	add.s64 	%rd40, %rd2, %rd39;
	ld.global.f32 	%f9, [%rd40];
	add.s32 	%r92, %r27, %r118;
	mul.wide.s32 	%rd41, %r92, 8;
	add.s64 	%rd42, %rd1, %rd41;
	st.global.f32 	[%rd42], %f9;
	ld.u32 	%r93, [%rd38+4];
	add.s32 	%r94, %r26, %r93;
	mul.wide.s32 	%rd43, %r94, 8;
	add.s64 	%rd44, %rd2, %rd43;
	ld.global.f32 	%f10, [%rd44];
	st.global.f32 	[%rd42+8], %f10;
	ld.u32 	%r95, [%rd38+8];
	add.s32 	%r96, %r26, %r95;
	mul.wide.s32 	%rd45, %r96, 8;
	add.s64 	%rd46, %rd2, %rd45;
	ld.global.f32 	%f11, [%rd46];
	st.global.f32 	[%rd42+16], %f11;
	ld.u32 	%r97, [%rd38+12];
	add.s32 	%r98, %r26, %r97;
	mul.wide.s32 	%rd47, %r98, 8;
	add.s64 	%rd48, %rd2, %rd47;
	ld.global.f32 	%f12, [%rd48];
	st.global.f32 	[%rd42+24], %f12;
	add.s32 	%r118, %r118, 4;
$L__BB0_21:
	setp.eq.s32 	%p17, %r19, 0;
	@%p17 bra 	$L__BB0_26;
	setp.eq.s32 	%p18, %r19, 1;
	@%p18 bra 	$L__BB0_24;
	mul.wide.u32 	%rd49, %r118, 4;
	add.s64 	%rd50, %rd10, %rd49;
	ld.u32 	%r99, [%rd50];
	add.s32 	%r100, %r26, %r99;
	mul.wide.s32 	%rd51, %r100, 8;
	add.s64 	%rd52, %rd2, %rd51;
	ld.global.f32 	%f13, [%rd52];
	add.s32 	%r101, %r27, %r118;
	mul.wide.s32 	%rd53, %r101, 8;
	add.s64 	%rd54, %rd1, %rd53;
	st.global.f32 	[%rd54], %f13;
	ld.u32 	%r102, [%rd50+4];
	add.s32 	%r103, %r26, %r102;
	mul.wide.s32 	%rd55, %r103, 8;
	add.s64 	%rd56, %rd2, %rd55;
	ld.global.f32 	%f14, [%rd56];
	st.global.f32 	[%rd54+8], %f14;
	add.s32 	%r118, %r118, 2;
$L__BB0_24:
	setp.eq.s32 	%p19, %r21, 0;
	@%p19 bra 	$L__BB0_26;
	mul.wide.u32 	%rd57, %r118, 4;
	add.s64 	%rd58, %rd10, %rd57;
	ld.u32 	%r104, [%rd58];
	add.s32 	%r105, %r26, %r104;
	mul.wide.s32 	%rd59, %r105, 8;
	add.s64 	%rd60, %rd2, %rd59;
	ld.global.f32 	%f15, [%rd60];
	add.s32 	%r106, %r27, %r118;
	mul.wide.s32 	%rd61, %r106, 8;
	add.s64 	%rd62, %rd1, %rd61;
	st.global.f32 	[%rd62], %f15;
$L__BB0_26:
	add.s32 	%r114, %r114, 1;
	setp.ne.s32 	%p20, %r114, %r17;
	@%p20 bra 	$L__BB0_15;
	add.s32 	%r113, %r113, %r16;
	setp.lt.s32 	%p21, %r113, %r15;
	@%p21 bra 	$L__BB0_14;
$L__BB0_28:
	ret;

}
	// .globl	_Z13bp_aos_to_soaP6float2S0_iii
.visible .entry _Z13bp_aos_to_soaP6float2S0_iii(
	.param .u64 .ptr .align 1 _Z13bp_aos_to_soaP6float2S0_iii_param_0,
	.param .u64 .ptr .align 1 _Z13bp_aos_to_soaP6float2S0_iii_param_1,
	.param .u32 _Z13bp_aos_to_soaP6float2S0_iii_param_2,
	.param .u32 _Z13bp_aos_to_soaP6float2S0_iii_param_3,
	.param .u32 _Z13bp_aos_to_soaP6float2S0_iii_param_4
)
{
	.reg .pred 	%p<23>;
	.reg .b32 	%r<119>;
	.reg .b32 	%f<16>;
	.reg .b64 	%rd<64>;

	ld.param.u64 	%rd8, [_Z13bp_aos_to_soaP6float2S0_iii_param_0];
	ld.param.u64 	%rd9, [_Z13bp_aos_to_soaP6float2S0_iii_param_1];
	ld.param.u32 	%r38, [_Z13bp_aos_to_soaP6float2S0_iii_param_2];
	ld.param.u32 	%r39, [_Z13bp_aos_to_soaP6float2S0_iii_param_3];
	cvta.to.global.u64 	%rd1, %rd9;
	cvta.to.global.u64 	%rd2, %rd8;
	mov.u32 	%r41, %ctaid.x;
	mov.u32 	%r42, %ctaid.y;
	mov.u32 	%r1, %nctaid.x;
	mad.lo.s32 	%r43, %r42, %r1, %r41;
	mov.u32 	%r2, %ntid.x;
	mov.u32 	%r3, %ntid.y;
	mov.u32 	%r44, %tid.y;
	mov.u32 	%r45, %tid.x;
	mad.lo.s32 	%r46, %r43, %r3, %r44;
	mad.lo.s32 	%r112, %r46, %r2, %r45;
	{ // callseq 1, 0
	.param .b64 param0;
	st.param.b64 	[param0], 32;
	.param .b64 retval0;
	call.uni (retval0), 
	malloc, 
	(
	param0
	);
	ld.param.b64 	%rd10, [retval0];
	} // callseq 1
	setp.lt.s32 	%p1, %r39, 1;
	@%p1 bra 	$L__BB1_12;
	and.b32  	%r5, %r39, 7;
	setp.lt.u32 	%p2, %r39, 8;
	mov.b32 	%r110, 0;
	@%p2 bra 	$L__BB1_4;
	and.b32  	%r110, %r39, 2147483640;
	mov.b32 	%r108, 0;
$L__BB1_3:
	.pragma "nounroll";
	mul.lo.s32 	%r49, %r108, %r38;
	mul.wide.u32 	%rd11, %r108, 4;
	add.s64 	%rd12, %rd10, %rd11;
	st.u32 	[%rd12], %r49;
	add.s32 	%r50, %r49, %r38;
	st.u32 	[%rd12+4], %r50;
	add.s32 	%r51, %r50, %r38;
	st.u32 	[%rd12+8], %r51;
	add.s32 	%r52, %r51, %r38;
	st.u32 	[%rd12+12], %r52;
	add.s32 	%r53, %r52, %r38;
	st.u32 	[%rd12+16], %r53;
	add.s32 	%r54, %r53, %r38;
	st.u32 	[%rd12+20], %r54;
	add.s32 	%r55, %r54, %r38;
	st.u32 	[%rd12+24], %r55;
	add.s32 	%r56, %r55, %r38;
	st.u32 	[%rd12+28], %r56;
	add.s32 	%r108, %r108, 8;
	setp.ne.s32 	%p3, %r108, %r110;
	@%p3 bra 	$L__BB1_3;
$L__BB1_4:
	setp.eq.s32 	%p4, %r5, 0;
	@%p4 bra 	$L__BB1_12;
	and.b32  	%r10, %r39, 3;
	setp.lt.u32 	%p5, %r5, 4;
	@%p5 bra 	$L__BB1_7;
	mul.lo.s32 	%r57, %r110, %r38;
	mul.wide.u32 	%rd13, %r110, 4;
	add.s64 	%rd14, %rd10, %rd13;
	st.u32 	[%rd14], %r57;
	add.s32 	%r58, %r57, %r38;
	st.u32 	[%rd14+4], %r58;
	add.s32 	%r59, %r58, %r38;
	st.u32 	[%rd14+8], %r59;
	add.s32 	%r60, %r59, %r38;
	st.u32 	[%rd14+12], %r60;
	add.s32 	%r110, %r110, 4;
$L__BB1_7:
	setp.eq.s32 	%p6, %r10, 0;
	@%p6 bra 	$L__BB1_12;
	setp.eq.s32 	%p7, %r10, 1;
	@%p7 bra 	$L__BB1_10;
	mul.lo.s32 	%r61, %r110, %r38;
	mul.wide.u32 	%rd15, %r110, 4;
	add.s64 	%rd16, %rd10, %rd15;
	st.u32 	[%rd16], %r61;
	add.s32 	%r62, %r61, %r38;
	st.u32 	[%rd16+4], %r62;
	add.s32 	%r110, %r110, 2;
$L__BB1_10:
	and.b32  	%r63, %r39, 1;
	setp.eq.b32 	%p8, %r63, 1;
	not.pred 	%p9, %p8;
	@%p9 bra 	$L__BB1_12;
	mul.lo.s32 	%r64, %r110, %r38;
	mul.wide.u32 	%rd17, %r110, 4;
	add.s64 	%rd18, %rd10, %rd17;
	st.u32 	[%rd18], %r64;
$L__BB1_12:
	ld.param.u32 	%r106, [_Z13bp_aos_to_soaP6float2S0_iii_param_4];
	div.s32 	%r15, %r106, %r39;
	div.s32 	%r16, %r38, %r15;
	mov.u32 	%r65, %nctaid.y;
	mul.lo.s32 	%r66, %r1, %r65;
	mul.lo.s32 	%r67, %r66, %r2;
	mul.lo.s32 	%r17, %r67, %r3;
	setp.ge.s32 	%p10, %r112, %r16;
	min.s32 	%r68, %r15, %r39;
	setp.lt.s32 	%p11, %r68, 1;
	or.pred  	%p12, %p11, %p10;
	@%p12 bra 	$L__BB1_28;
	and.b32  	%r18, %r39, 7;
	and.b32  	%r19, %r39, 3;
	and.b32  	%r20, %r39, 2147483640;
	neg.s32 	%r21, %r20;
	add.s64 	%rd4, %rd2, 32;
$L__BB1_14:
	ld.param.u32 	%r107, [_Z13bp_aos_to_soaP6float2S0_iii_param_4];
	mul.lo.s32 	%r23, %r112, %r107;
	mov.b32 	%r113, 0;
$L__BB1_15:
	setp.lt.u32 	%p13, %r39, 8;
	mad.lo.s32 	%r25, %r113, %r39, %r23;
	mad.lo.s32 	%r26, %r112, %r15, %r113;
	mov.b32 	%r117, 0;
	@%p13 bra 	$L__BB1_18;
	add.s64 	%rd63, %rd10, 16;
	mov.u32 	%r114, %r25;
	mov.u32 	%r115, %r21;
$L__BB1_17:
	.pragma "nounroll";
	mul.wide.s32 	%rd19, %r114, 8;
	add.s64 	%rd20, %rd4, %rd19;
	ld.global.f32 	%f1, [%rd20+-32];
	ld.u32 	%r71, [%rd63+-16];
	add.s32 	%r72, %r26, %r71;
	mul.wide.s32 	%rd21, %r72, 8;
	add.s64 	%rd22, %rd1, %rd21;
	st.global.f32 	[%rd22], %f1;
	ld.global.f32 	%f2, [%rd20+-24];
	ld.u32 	%r73, [%rd63+-12];
	add.s32 	%r74, %r26, %r73;
	mul.wide.s32 	%rd23, %r74, 8;
	add.s64 	%rd24, %rd1, %rd23;
	st.global.f32 	[%rd24], %f2;
	ld.global.f32 	%f3, [%rd20+-16];
	ld.u32 	%r75, [%rd63+-8];
	add.s32 	%r76, %r26, %r75;
	mul.wide.s32 	%rd25, %r76, 8;
	add.s64 	%rd26, %rd1, %rd25;
	st.global.f32 	[%rd26], %f3;
	ld.global.f32 	%f4, [%rd20+-8];
	ld.u32 	%r77, [%rd63+-4];
	add.s32 	%r78, %r26, %r77;
	mul.wide.s32 	%rd27, %r78, 8;
	add.s64 	%rd28, %rd1, %rd27;
	st.global.f32 	[%rd28], %f4;
	ld.global.f32 	%f5, [%rd20];
	ld.u32 	%r79, [%rd63];
	add.s32 	%r80, %r26, %r79;
	mul.wide.s32 	%rd29, %r80, 8;
	add.s64 	%rd30, %rd1, %rd29;
	st.global.f32 	[%rd30], %f5;
	ld.global.f32 	%f6, [%rd20+8];
	ld.u32 	%r81, [%rd63+4];
	add.s32 	%r82, %r26, %r81;
	mul.wide.s32 	%rd31, %r82, 8;
	add.s64 	%rd32, %rd1, %rd31;
	st.global.f32 	[%rd32], %f6;
	ld.global.f32 	%f7, [%rd20+16];
	ld.u32 	%r83, [%rd63+8];
	add.s32 	%r84, %r26, %r83;
	mul.wide.s32 	%rd33, %r84, 8;
	add.s64 	%rd34, %rd1, %rd33;
	st.global.f32 	[%rd34], %f7;
	ld.global.f32 	%f8, [%rd20+24];
	ld.u32 	%r85, [%rd63+12];
	add.s32 	%r86, %r26, %r85;
	mul.wide.s32 	%rd35, %r86, 8;
	add.s64 	%rd36, %rd1, %rd35;
	st.global.f32 	[%rd36], %f8;
	add.s32 	%r115, %r115, 8;
	add.s32 	%r114, %r114, 8;
	add.s64 	%rd63, %rd63, 32;
	setp.ne.s32 	%p14, %r115, 0;
	mov.u32 	%r117, %r20;
	@%p14 bra 	$L__BB1_17;
$L__BB1_18:
	setp.eq.s32 	%p15, %r18, 0;
	@%p15 bra 	$L__BB1_26;
	add.s32 	%r87, %r18, -1;
	setp.lt.u32 	%p16, %r87, 3;
	@%p16 bra 	$L__BB1_21;
	add.s32 	%r88, %r25, %r117;
	mul.wide.s32 	%rd37, %r88, 8;
	add.s64 	%rd38, %rd2, %rd37;
	ld.global.f32 	%f9, [%rd38];
	mul.wide.u32 	%rd39, %r117, 4;
	add.s64 	%rd40, %rd10, %rd39;
	ld.u32 	%r89, [%rd40];
	add.s32 	%r90, %r26, %r89;
	mul.wide.s32 	%rd41, %r90, 8;
	add.s64 	%rd42, %rd1, %rd41;
	st.global.f32 	[%rd42], %f9;
	ld.global.f32 	%f10, [%rd38+8];
	ld.u32 	%r91, [%rd40+4];
	add.s32 	%r92, %r26, %r91;
	mul.wide.s32 	%rd43, %r92, 8;
	add.s64 	%rd44, %rd1, %rd43;
	st.global.f32 	[%rd44], %f10;
	ld.global.f32 	%f11, [%rd38+16];
	ld.u32 	%r93, [%rd40+8];
	add.s32 	%r94, %r26, %r93;
	mul.wide.s32 	%rd45, %r94, 8;
	add.s64 	%rd46, %rd1, %rd45;
	st.global.f32 	[%rd46], %f11;
	ld.global.f32 	%f12, [%rd38+24];
	ld.u32 	%r95, [%rd40+12];
	add.s32 	%r96, %r26, %r95;
	mul.wide.s32 	%rd47, %r96, 8;
	add.s64 	%rd48, %rd1, %rd47;
	st.global.f32 	[%rd48], %f12;
	add.s32 	%r117, %r117, 4;
$L__BB1_21:
	setp.eq.s32 	%p17, %r19, 0;
	@%p17 bra 	$L__BB1_26;
	setp.eq.s32 	%p18, %r19, 1;
	@%p18 bra 	$L__BB1_24;
	add.s32 	%r97, %r25, %r117;
	mul.wide.s32 	%rd49, %r97, 8;
	add.s64 	%rd50, %rd2, %rd49;
	ld.global.f32 	%f13, [%rd50];
	mul.wide.u32 	%rd51, %r117, 4;
	add.s64 	%rd52, %rd10, %rd51;
	ld.u32 	%r98, [%rd52];
	add.s32 	%r99, %r26, %r98;
	mul.wide.s32 	%rd53, %r99, 8;
	add.s64 	%rd54, %rd1, %rd53;
	st.global.f32 	[%rd54], %f13;
	ld.global.f32 	%f14, [%rd50+8];
	ld.u32 	%r100, [%rd52+4];
	add.s32 	%r101, %r26, %r100;
	mul.wide.s32 	%rd55, %r101, 8;
	add.s64 	%rd56, %rd1, %rd55;
	st.global.f32 	[%rd56], %f14;
	add.s32 	%r117, %r117, 2;
$L__BB1_24:
	and.b32  	%r102, %r39, 1;
	setp.eq.b32 	%p19, %r102, 1;
	not.pred 	%p20, %p19;
	@%p20 bra 	$L__BB1_26;
	add.s32 	%r103, %r25, %r117;
	mul.wide.s32 	%rd57, %r103, 8;
	add.s64 	%rd58, %rd2, %rd57;
	ld.global.f32 	%f15, [%rd58];
	mul.wide.u32 	%rd59, %r117, 4;
	add.s64 	%rd60, %rd10, %rd59;
	ld.u32 	%r104, [%rd60];
	add.s32 	%r105, %r26, %r104;
	mul.wide.s32 	%rd61, %r105, 8;
	add.s64 	%rd62, %rd1, %rd61;
	st.global.f32 	[%rd62], %f15;
$L__BB1_26:
	add.s32 	%r113, %r113, 1;
	setp.ne.s32 	%p21, %r113, %r15;
	@%p21 bra 	$L__BB1_15;
	add.s32 	%r112, %r112, %r17;
	setp.lt.s32 	%p22, %r112, %r16;
	@%p22 bra 	$L__BB1_14;
$L__BB1_28:
	ret;

}


// ===== COMPILED SASS (sm_100) =====

	.target	sm_100

	.elftype	@"ET_EXEC"


//--------------------- .note.nv.tkinfo           --------------------------
	.section	.note.nv.tkinfo,"",@"SHT_NOTE"
	.sectionflags	@"SHF_NOTE_NV_TKINFO"
	.tkinfo
        /*0018*/ 	.word	0x00000002
        /*0030*/ 	.string	""
        /*0030*/ 	.string	"ptxas"
        /*0030*/ 	.string	"Cuda compilation tools, release 13.0, V13.0.88"
        /*0030*/ 	.string	"Build cuda_13.0.r13.0/compiler.36424714_0"
        /*0030*/ 	.string	"-arch sm_100 -m 64 "



//--------------------- .note.nv.cuinfo           --------------------------
	.section	.note.nv.cuinfo,"",@"SHT_NOTE"
	.sectionflags	@"SHF_NOTE_NV_CUINFO"
        /*0018*/ 	.short	0x0002
        /*001a*/ 	.short	0x0064
        /*001c*/ 	.short	0x0082
	.zero		2


//--------------------- .nv.info                  --------------------------
	.section	.nv.info,"",@"SHT_CUDA_INFO"
	.align	4


	//----- nvinfo : EIATTR_REGCOUNT
	.align		4
        /*0000*/ 	.byte	0x04, 0x2f
        /*0002*/ 	.short	(.L_1 - .L_0)
	.align		4
.L_0:
        /*0004*/ 	.word	index@(_Z13bp_soa_to_aosP6float2S0_iii)
        /*0008*/ 	.word	0x00000020


	//----- nvinfo : EIATTR_FRAME_SIZE
	.align		4
.L_1:
        /*000c*/ 	.byte	0x04, 0x11
        /*000e*/ 	.short	(.L_3 - .L_2)
	.align		4
.L_2:
        /*0010*/ 	.word	index@(_Z13bp_soa_to_aosP6float2S0_iii)
        /*0014*/ 	.word	0x00000000


	//----- nvinfo : EIATTR_REGCOUNT
	.align		4
.L_3:
        /*0018*/ 	.byte	0x04, 0x2f
        /*001a*/ 	.short	(.L_5 - .L_4)
	.align		4
.L_4:
        /*001c*/ 	.word	index@(_Z13bp_aos_to_soaP6float2S0_iii)
        /*0020*/ 	.word	0x00000028


	//----- nvinfo : EIATTR_FRAME_SIZE
	.align		4
.L_5:
        /*0024*/ 	.byte	0x04, 0x11
        /*0026*/ 	.short	(.L_7 - .L_6)
	.align		4
.L_6:
        /*0028*/ 	.word	index@(_Z13bp_aos_to_soaP6float2S0_iii)
        /*002c*/ 	.word	0x00000000


	//----- nvinfo : EIATTR_MIN_STACK_SIZE
	.align		4
.L_7:
        /*0030*/ 	.byte	0x04, 0x12
        /*0032*/ 	.short	(.L_9 - .L_8)
	.align		4
.L_8:
        /*0034*/ 	.word	index@(_Z13bp_aos_to_soaP6float2S0_iii)
        /*0038*/ 	.word	0x00000000


	//----- nvinfo : EIATTR_MIN_STACK_SIZE
	.align		4
.L_9:
        /*003c*/ 	.byte	0x04, 0x12
        /*003e*/ 	.short	(.L_11 - .L_10)
	.align		4
.L_10:
        /*0040*/ 	.word	index@(_Z13bp_soa_to_aosP6float2S0_iii)
        /*0044*/ 	.word	0x00000000
.L_11:


//--------------------- .nv.compat                --------------------------
	.section	.nv.compat,"",@"SHT_CUDA_COMPAT_INFO"
	.align	4
        /*0000*/ 	.byte	0x02, 0x09, 0x00, 0x00, 0x02, 0x02, 0x01, 0x00, 0x02, 0x05, 0x05, 0x00, 0x03, 0x07, 0x01, 0x01
        /*0010*/ 	.byte	0x02, 0x03, 0x00, 0x00, 0x02, 0x06, 0x01, 0x00, 0x04, 0x0b, 0x08, 0x00, 0x09, 0x00, 0x00, 0x00
        /*0020*/ 	.byte	0x00, 0x00, 0x00, 0x00


//--------------------- .nv.info._Z13bp_aos_to_soaP6float2S0_iii --------------------------
	.section	.nv.info._Z13bp_aos_to_soaP6float2S0_iii,"",@"SHT_CUDA_INFO"
	.sectionflags	@""
	.align	4


	//----- nvinfo : EIATTR_CUDA_API_VERSION
	.align		4
        /*0000*/ 	.byte	0x04, 0x37
        /*0002*/ 	.short	(.L_13 - .L_12)
.L_12:
        /*0004*/ 	.word	0x00000082


	//----- nvinfo : EIATTR_KPARAM_INFO
	.align		4
.L_13:
        /*0008*/ 	.byte	0x04, 0x17
        /*000a*/ 	.short	(.L_15 - .L_14)
.L_14:
        /*000c*/ 	.word	0x00000000
        /*0010*/ 	.short	0x0004
        /*0012*/ 	.short	0x0018
        /*0014*/ 	.byte	0x00, 0xf0, 0x11, 0x00


	//----- nvinfo : EIATTR_KPARAM_INFO
	.align		4
.L_15:
        /*0018*/ 	.byte	0x04, 0x17
        /*001a*/ 	.short	(.L_17 - .L_16)
.L_16:
        /*001c*/ 	.word	0x00000000
        /*0020*/ 	.short	0x0003
        /*0022*/ 	.short	0x0014
        /*0024*/ 	.byte	0x00, 0xf0, 0x11, 0x00


	//----- nvinfo : EIATTR_KPARAM_INFO
	.align		4
.L_17:
        /*0028*/ 	.byte	0x04, 0x17
        /*002a*/ 	.short	(.L_19 - .L_18)
.L_18:
        /*002c*/ 	.word	0x00000000
        /*0030*/ 	.short	0x0002
        /*0032*/ 	.short	0x0010
        /*0034*/ 	.byte	0x00, 0xf0, 0x11, 0x00


	//----- nvinfo : EIATTR_KPARAM_INFO
	.align		4
.L_19:
        /*0038*/ 	.byte	0x04, 0x17
        /*003a*/ 	.short	(.L_21 - .L_20)
.L_20:
        /*003c*/ 	.word	0x00000000
        /*0040*/ 	.short	0x0001
        /*0042*/ 	.short	0x0008
        /*0044*/ 	.byte	0x00, 0xf5, 0x21, 0x00


	//----- nvinfo : EIATTR_KPARAM_INFO
	.align		4
.L_21:
        /*0048*/ 	.byte	0x04, 0x17
        /*004a*/ 	.short	(.L_23 - .L_22)
.L_22:
        /*004c*/ 	.word	0x00000000
        /*0050*/ 	.short	0x0000
        /*0052*/ 	.short	0x0000
        /*0054*/ 	.byte	0x00, 0xf5, 0x21, 0x00


	//----- nvinfo : EIATTR_SPARSE_MMA_MASK
	.align		4
.L_23:
        /*0058*/ 	.byte	0x03, 0x50
        /*005a*/ 	.short	0x0000


	//----- nvinfo : EIATTR_MAXREG_COUNT
	.align		4
        /*005c*/ 	.byte	0x03, 0x1b
        /*005e*/ 	.short	0x00ff


	//----- nvinfo : EIATTR_EXTERNS
	.align		4
        /*0060*/ 	.byte	0x04, 0x0f
        /*0062*/ 	.short	(.L_25 - .L_24)


	//   ....[0]....
	.align		4
.L_24:
        /*0064*/ 	.word	index@(malloc)


	//----- nvinfo : EIATTR_MERCURY_ISA_VERSION
	.align		4
.L_25:
        /*0068*/ 	.byte	0x03, 0x5f
        /*006a*/ 	.short	0x0101


	//----- nvinfo : EIATTR_VRC_CTA_INIT_COUNT
	.align		4
        /*006c*/ 	.byte	0x02, 0x4a
	.zero		1
	.zero		1


	//----- nvinfo : EIATTR_SYSCALL_OFFSETS
	.align		4
        /*0070*/ 	.byte	0x04, 0x46
        /*0072*/ 	.short	(.L_27 - .L_26)


	//   ....[0]....
.L_26:
        /*0074*/ 	.word	0x00000100


	//----- nvinfo : EIATTR_EXIT_INSTR_OFFSETS
	.align		4
.L_27:
        /*0078*/ 	.byte	0x04, 0x1c
        /*007a*/ 	.short	(.L_29 - .L_28)


	//   ....[0]....
.L_28:
        /*007c*/ 	.word	0x00000aa0


	//   ....[1]....
        /*0080*/ 	.word	0x00001500


	//----- nvinfo : EIATTR_CRS_STACK_SIZE
	.align		4
.L_29:
        /*0084*/ 	.byte	0x04, 0x1e
        /*0086*/ 	.short	(.L_31 - .L_30)
.L_30:
        /*0088*/ 	.word	0x00000000


	//----- nvinfo : EIATTR_CBANK_PARAM_SIZE
	.align		4
.L_31:
        /*008c*/ 	.byte	0x03, 0x19
        /*008e*/ 	.short	0x001c


	//----- nvinfo : EIATTR_PARAM_CBANK
	.align		4
        /*0090*/ 	.byte	0x04, 0x0a
        /*0092*/ 	.short	(.L_33 - .L_32)
	.align		4
.L_32:
        /*0094*/ 	.word	index@(.nv.constant0._Z13bp_aos_to_soaP6float2S0_iii)
        /*0098*/ 	.short	0x0380
        /*009a*/ 	.short	0x001c


	//----- nvinfo : EIATTR_SW_WAR
	.align		4
.L_33:
        /*009c*/ 	.byte	0x04, 0x36
        /*009e*/ 	.short	(.L_35 - .L_34)
.L_34:
        /*00a0*/ 	.word	0x00000008
.L_35:


//--------------------- .nv.info._Z13bp_soa_to_aosP6float2S0_iii --------------------------
	.section	.nv.info._Z13bp_soa_to_aosP6float2S0_iii,"",@"SHT_CUDA_INFO"
	.sectionflags	@""
	.align	4


	//----- nvinfo : EIATTR_CUDA_API_VERSION
	.align		4
        /*0000*/ 	.byte	0x04, 0x37
        /*0002*/ 	.short	(.L_37 - .L_36)
.L_36:
        /*0004*/ 	.word	0x00000082


	//----- nvinfo : EIATTR_KPARAM_INFO
	.align		4
.L_37:
        /*0008*/ 	.byte	0x04, 0x17
        /*000a*/ 	.short	(.L_39 - .L_38)
.L_38:
        /*000c*/ 	.word	0x00000000
        /*0010*/ 	.short	0x0004
        /*0012*/ 	.short	0x0018
        /*0014*/ 	.byte	0x00, 0xf0, 0x11, 0x00


	//----- nvinfo : EIATTR_KPARAM_INFO
	.align		4
.L_39:
        /*0018*/ 	.byte	0x04, 0x17
        /*001a*/ 	.short	(.L_41 - .L_40)
.L_40:
        /*001c*/ 	.word	0x00000000
        /*0020*/ 	.short	0x0003
        /*0022*/ 	.short	0x0014
        /*0024*/ 	.byte	0x00, 0xf0, 0x11, 0x00


	//----- nvinfo : EIATTR_KPARAM_INFO
	.align		4
.L_41:
        /*0028*/ 	.byte	0x04, 0x17
        /*002a*/ 	.short	(.L_43 - .L_42)
.L_42:
        /*002c*/ 	.word	0x00000000
        /*0030*/ 	.short	0x0002
        /*0032*/ 	.short	0x0010
        /*0034*/ 	.byte	0x00, 0xf0, 0x11, 0x00


	//----- nvinfo : EIATTR_KPARAM_INFO
	.align		4
.L_43:
        /*0038*/ 	.byte	0x04, 0x17
        /*003a*/ 	.short	(.L_45 - .L_44)
.L_44:
        /*003c*/ 	.word	0x00000000
        /*0040*/ 	.short	0x0001
        /*0042*/ 	.short	0x0008
        /*0044*/ 	.byte	0x00, 0xf5, 0x21, 0x00


	//----- nvinfo : EIATTR_KPARAM_INFO
	.align		4
.L_45:
        /*0048*/ 	.byte	0x04, 0x17
        /*004a*/ 	.short	(.L_47 - .L_46)
.L_46:
        /*004c*/ 	.word	0x00000000
        /*0050*/ 	.short	0x0000
        /*0052*/ 	.short	0x0000
        /*0054*/ 	.byte	0x00, 0xf5, 0x21, 0x00


	//----- nvinfo : EIATTR_SPARSE_MMA_MASK
	.align		4
.L_47:
        /*0058*/ 	.byte	0x03, 0x50
        /*005a*/ 	.short	0x0000


	//----- nvinfo : EIATTR_MAXREG_COUNT
	.align		4
        /*005c*/ 	.byte	0x03, 0x1b
        /*005e*/ 	.short	0x00ff


	//----- nvinfo : EIATTR_EXTERNS
	.align		4
        /*0060*/ 	.byte	0x04, 0x0f
        /*0062*/ 	.short	(.L_49 - .L_48)


	//   ....[0]....
	.align		4
.L_48:
        /*0064*/ 	.word	index@(malloc)


	//----- nvinfo : EIATTR_MERCURY_ISA_VERSION
	.align		4
.L_49:
        /*0068*/ 	.byte	0x03, 0x5f
        /*006a*/ 	.short	0x0101


	//----- nvinfo : EIATTR_VRC_CTA_INIT_COUNT
	.align		4
        /*006c*/ 	.byte	0x02, 0x4a
	.zero		1
	.zero		1


	//----- nvinfo : EIATTR_SYSCALL_OFFSETS
	.align		4
        /*0070*/ 	.byte	0x04, 0x46
        /*0072*/ 	.short	(.L_51 - .L_50)


	//   ....[0]....
.L_50:
        /*0074*/ 	.word	0x00000100


	//----- nvinfo : EIATTR_EXIT_INSTR_OFFSETS
	.align		4
.L_51:
        /*0078*/ 	.byte	0x04, 0x1c
        /*007a*/ 	.short	(.L_53 - .L_52)


	//   ....[0]....
.L_52:
        /*007c*/ 	.word	0x00000aa0


	//   ....[1]....
        /*0080*/ 	.word	0x00001470


	//----- nvinfo : EIATTR_CRS_STACK_SIZE
	.align		4
.L_53:
        /*0084*/ 	.byte	0x04, 0x1e
        /*0086*/ 	.short	(.L_55 - .L_54)
.L_54:
        /*0088*/ 	.word	0x00000000


	//----- nvinfo : EIATTR_CBANK_PARAM_SIZE
	.align		4
.L_55:
        /*008c*/ 	.byte	0x03, 0x19
        /*008e*/ 	.short	0x001c


	//----- nvinfo : EIATTR_PARAM_CBANK
	.align		4
        /*0090*/ 	.byte	0x04, 0x0a
        /*0092*/ 	.short	(.L_57 - .L_56)
	.align		4
.L_56:
        /*0094*/ 	.word	index@(.nv.constant0._Z13bp_soa_to_aosP6float2S0_iii)
        /*0098*/ 	.short	0x0380
        /*009a*/ 	.short	0x001c


	//----- nvinfo : EIATTR_SW_WAR
	.align		4
.L_57:
        /*009c*/ 	.byte	0x04, 0x36
        /*009e*/ 	.short	(.L_59 - .L_58)
.L_58:
        /*00a0*/ 	.word	0x00000008
.L_59:


//--------------------- .nv.callgraph             --------------------------
	.section	.nv.callgraph,"",@"SHT_CUDA_CALLGRAPH"
	.align	4
	.sectionentsize	8
	.align		4
        /*0000*/ 	.word	0x00000000
	.align		4
        /*0004*/ 	.word	0xffffffff
	.align		4
        /*0008*/ 	.word	index@(_Z13bp_aos_to_soaP6float2S0_iii)
	.align		4
        /*000c*/ 	.word	index@(malloc)
	.align		4
        /*0010*/ 	.word	index@(_Z13bp_soa_to_aosP6float2S0_iii)
	.align		4
        /*0014*/ 	.word	index@(malloc)
	.align		4
        /*0018*/ 	.word	0x00000000
	.align		4
        /*001c*/ 	.word	0xfffffffe
	.align		4
        /*0020*/ 	.word	0x00000000
	.align		4
        /*0024*/ 	.word	0xfffffffd
	.align		4
        /*0028*/ 	.word	0x00000000
	.align		4
        /*002c*/ 	.word	0xfffffffc


//--------------------- .nv.constant4             --------------------------
	.section	.nv.constant4,"a",@progbits
	.align	8
	.align		8
.nv.constant4:
        /*0000*/ 	.dword	malloc


//--------------------- .text._Z13bp_aos_to_soaP6float2S0_iii --------------------------
	.section	.text._Z13bp_aos_to_soaP6float2S0_iii,"ax",@progbits
	.align	128
        .global         _Z13bp_aos_to_soaP6float2S0_iii
        .type           _Z13bp_aos_to_soaP6float2S0_iii,@function
        .size           _Z13bp_aos_to_soaP6float2S0_iii,(.L_x_30 - _Z13bp_aos_to_soaP6float2S0_iii)
        .other          _Z13bp_aos_to_soaP6float2S0_iii,@"STO_CUDA_ENTRY STV_DEFAULT"
_Z13bp_aos_to_soaP6float2S0_iii:
.text._Z13bp_aos_to_soaP6float2S0_iii:
[----:B------:R-:W0:Y:S01]  /*0000*/  LDC R1, c[0x0][0x37c] ;  /* 0x0000df00ff017b82 */ /* 0x000e220000000800 */
[----:B------:R-:W1:Y:S07]  /*0010*/  S2R R3, SR_TID.Y ;  /* 0x0000000000037919 */ /* 0x000e6e0000002200 */
[----:B------:R-:W-:Y:S01]  /*0020*/  S2UR UR4, SR_CTAID.X ;  /* 0x00000000000479c3 */ /* 0x000fe20000002500 */
[----:B------:R-:W2:Y:S01]  /*0030*/  LDCU UR36, c[0x0][0x370] ;  /* 0x00006e00ff2477ac */ /* 0x000ea20008000800 */
[----:B------:R-:W-:Y:S01]  /*0040*/  MOV R0, 0x0 ;  /* 0x0000000000007802 */ /* 0x000fe20000000f00 */
[----:B------:R-:W3:Y:S01]  /*0050*/  S2R R5, SR_TID.X ;  /* 0x0000000000057919 */ /* 0x000ee20000002100 */
[----:B------:R-:W-:Y:S01]  /*0060*/  IMAD.MOV.U32 R4, RZ, RZ, 0x20 ;  /* 0x00000020ff047424 */ /* 0x000fe200078e00ff */
[----:B------:R-:W3:Y:S03]  /*0070*/  LDCU UR37, c[0x0][0x360] ;  /* 0x00006c00ff2577ac */ /* 0x000ee60008000800 */
[----:B------:R-:W2:Y:S08]  /*0080*/  S2UR UR5, SR_CTAID.Y ;  /* 0x00000000000579c3 */ /* 0x000eb00000002600 */
[----:B------:R-:W1:Y:S08]  /*0090*/  LDC R16, c[0x0][0x364] ;  /* 0x0000d900ff107b82 */ /* 0x000e700000000800 */
[----:B------:R4:W0:Y:S01]  /*00a0*/  LDC.64 R6, c[0x4][R0] ;  /* 0x0100000000067b82 */ /* 0x0008220000000a00 */
[----:B--2---:R-:W-:-:S06]  /*00b0*/  UIMAD UR4, UR5, UR36, UR4 ;  /* 0x00000024050472a4 */ /* 0x004fcc000f8e0204 */
[----:B-1----:R-:W-:-:S04]  /*00c0*/  IMAD R2, R16, UR4, R3 ;  /* 0x0000000410027c24 */ /* 0x002fc8000f8e0203 */
[----:B---3--:R-:W-:Y:S02]  /*00d0*/  IMAD R2, R2, UR37, R5 ;  /* 0x0000002502027c24 */ /* 0x008fe4000f8e0205 */
[----:B----4-:R-:W-:-:S07]  /*00e0*/  IMAD.MOV.U32 R5, RZ, RZ, RZ ;  /* 0x000000ffff057224 */ /* 0x010fce00078e00ff */
[----:B------:R-:W-:-:S07]  /*00f0*/  LEPC R20, `(.L_x_0) ;  /* 0x000000001014794e */ /* 0x000fce0000000000 */
[----:B0-----:R-:W-:Y:S05]  /*0100*/  CALL.ABS.NOINC R6 ;  /* 0x0000000006007343 */ /* 0x001fea0003c00000 */
.L_x_0:
[----:B------:R-:W0:Y:S08]  /*0110*/  LDC R10, c[0x0][0x394] ;  /* 0x0000e500ff0a7b82 */ /* 0x000e300000000800 */
[----:B------:R-:W1:Y:S01]  /*0120*/  LDC.64 R6, c[0x0][0x358] ;  /* 0x0000d600ff067b82 */ /* 0x000e620000000a00 */
[----:B0-----:R-:W-:-:S13]  /*0130*/  ISETP.GE.AND P0, PT, R10, 0x1, PT ;  /* 0x000000010a00780c */ /* 0x001fda0003f06270 */
[----:B-1----:R-:W-:Y:S05]  /*0140*/  @!P0 BRA `(.L_x_1) ;  /* 0x0000000400708947 */ /* 0x002fea0003800000 */
[C---:B------:R-:W-:Y:S01]  /*0150*/  ISETP.GE.U32.AND P0, PT, R10.reuse, 0x8, PT ;  /* 0x000000080a00780c */ /* 0x040fe20003f06070 */
[----:B------:R-:W-:Y:S01]  /*0160*/  IMAD.MOV.U32 R3, RZ, RZ, RZ ;  /* 0x000000ffff037224 */ /* 0x000fe200078e00ff */
[----:B------:R-:W-:-:S04]  /*0170*/  LOP3.LUT R14, R10, 0x7, RZ, 0xc0, !PT ;  /* 0x000000070a0e7812 */ /* 0x000fc800078ec0ff */
[----:B------:R-:W-:-:S07]  /*0180*/  ISETP.NE.AND P1, PT, R14, RZ, PT ;  /* 0x000000ff0e00720c */ /* 0x000fce0003f25270 */
[----:B------:R-:W-:Y:S06]  /*0190*/  @!P0 BRA `(.L_x_2) ;  /* 0x0000000000a48947 */ /* 0x000fec0003800000 */
[----:B------:R-:W0:Y:S01]  /*01a0*/  LDC R12, c[0x0][0x390] ;  /* 0x0000e400ff0c7b82 */ /* 0x000e220000000800 */
[----:B------:R-:W-:Y:S01]  /*01b0*/  BSSY.RECONVERGENT B0, `(.L_x_2) ;  /* 0x0000027000007945 */ /* 0x000fe20003800200 */
[----:B------:R-:W-:Y:S01]  /*01c0*/  LOP3.LUT R3, R10, 0x7ffffff8, RZ, 0xc0, !PT ;  /* 0x7ffffff80a037812 */ /* 0x000fe200078ec0ff */
[----:B------:R-:W-:-:S07]  /*01d0*/  IMAD.MOV.U32 R0, RZ, RZ, RZ ;  /* 0x000000ffff007224 */ /* 0x000fce00078e00ff */
.L_x_3:
[----:B01----:R-:W-:Y:S01]  /*01e0*/  IMAD R11, R0, R12, RZ ;  /* 0x0000000c000b7224 */ /* 0x003fe200078e02ff */
[----:B------:R-:W-:Y:S01]  /*01f0*/  R2UR UR4, R6 ;  /* 0x00000000060472ca */ /* 0x000fe200000e0000 */
[C---:B------:R-:W-:Y:S01]  /*0200*/  IMAD.WIDE.U32 R8, R0.reuse, 0x4, R4 ;  /* 0x0000000400087825 */ /* 0x040fe200078e0004 */
[----:B------:R-:W-:Y:S02]  /*0210*/  IADD3 R0, PT, PT, R0, 0x8, RZ ;  /* 0x0000000800007810 */ /* 0x000fe40007ffe0ff */
[----:B------:R-:W-:Y:S01]  /*0220*/  R2UR UR5, R7 ;  /* 0x00000000070572ca */ /* 0x000fe200000e0000 */
[--C-:B------:R-:W-:Y:S01]  /*0230*/  IMAD.IADD R13, R11, 0x1, R12.reuse ;  /* 0x000000010b0d7824 */ /* 0x100fe200078e020c */
[C---:B------:R-:W-:Y:S02]  /*0240*/  R2UR UR6, R6.reuse ;  /* 0x00000000060672ca */ /* 0x040fe400000e0000 */
[----:B------:R-:W-:Y:S01]  /*0250*/  R2UR UR7, R7 ;  /* 0x00000000070772ca */ /* 0x000fe200000e0000 */
[----:B------:R-:W-:Y:S01]  /*0260*/  IMAD.IADD R15, R13, 0x1, R12 ;  /* 0x000000010d0f7824 */ /* 0x000fe200078e020c */
[----:B------:R-:W-:-:S02]  /*0270*/  R2UR UR8, R6 ;  /* 0x00000000060872ca */ /* 0x000fc400000e0000 */
[----:B------:R-:W-:Y:S01]  /*0280*/  R2UR UR9, R7 ;  /* 0x00000000070972ca */ /* 0x000fe200000e0000 */
[--C-:B------:R-:W-:Y:S01]  /*0290*/  IMAD.IADD R17, R15, 0x1, R12.reuse ;  /* 0x000000010f117824 */ /* 0x100fe200078e020c */
[C---:B------:R-:W-:Y:S02]  /*02a0*/  R2UR UR10, R6.reuse ;  /* 0x00000000060a72ca */ /* 0x040fe400000e0000 */
[----:B------:R-:W-:Y:S01]  /*02b0*/  R2UR UR11, R7 ;  /* 0x00000000070b72ca */ /* 0x000fe200000e0000 */
[--C-:B------:R-:W-:Y:S01]  /*02c0*/  IMAD.IADD R19, R17, 0x1, R12.reuse ;  /* 0x0000000111137824 */ /* 0x100fe200078e020c */
[C---:B------:R-:W-:Y:S01]  /*02d0*/  R2UR UR12, R6.reuse ;  /* 0x00000000060c72ca */ /* 0x040fe200000e0000 */
[----:B------:R1:W-:Y:S01]  /*02e0*/  ST.E desc[UR4][R8.64], R11 ;  /* 0x0000000b08007985 */ /* 0x0003e2000c101904 */
        /* <DEDUP_REMOVED lines=9> */
[----:B------:R-:W-:Y:S01]  /*0380*/  IMAD.IADD R25, R23, 0x1, R12 ;  /* 0x0000000117197824 */ /* 0x000fe200078e020c */
[----:B------:R-:W-:Y:S01]  /*0390*/  R2UR UR18, R6 ;  /* 0x00000000061272ca */ /* 0x000fe200000e0000 */
[----:B------:R1:W-:Y:S01]  /*03a0*/  ST.E desc[UR10][R8.64+0xc], R17 ;  /* 0x00000c1108007985 */ /* 0x0003e2000c10190a */
[----:B------:R-:W-:-:S02]  /*03b0*/  R2UR UR19, R7 ;  /* 0x00000000071372ca */ /* 0x000fc400000e0000 */
[----:B------:R-:W-:Y:S01]  /*03c0*/  ISETP.NE.AND P0, PT, R0, R3, PT ;  /* 0x000000030000720c */ /* 0x000fe20003f05270 */
[----:B------:R1:W-:Y:S04]  /*03d0*/  ST.E desc[UR12][R8.64+0x10], R19 ;  /* 0x0000101308007985 */ /* 0x0003e8000c10190c */
[----:B------:R1:W-:Y:S04]  /*03e0*/  ST.E desc[UR14][R8.64+0x14], R21 ;  /* 0x0000141508007985 */ /* 0x0003e8000c10190e */
[----:B------:R1:W-:Y:S04]  /*03f0*/  ST.E desc[UR16][R8.64+0x18], R23 ;  /* 0x0000181708007985 */ /* 0x0003e8000c101910 */
[----:B------:R1:W-:Y:S01]  /*0400*/  ST.E desc[UR18][R8.64+0x1c], R25 ;  /* 0x00001c1908007985 */ /* 0x0003e2000c101912 */
[----:B------:R-:W-:Y:S05]  /*0410*/  @P0 BRA `(.L_x_3) ;  /* 0xfffffffc00700947 */ /* 0x000fea000383ffff */
[----:B------:R-:W-:Y:S05]  /*0420*/  BSYNC.RECONVERGENT B0 ;  /* 0x0000000000007941 */ /* 0x000fea0003800200 */
.L_x_2:
[----:B------:R-:W-:Y:S05]  /*0430*/  @!P1 BRA `(.L_x_1) ;  /* 0x0000000000b49947 */ /* 0x000fea0003800000 */
[----:B------:R-:W-:Y:S02]  /*0440*/  ISETP.GE.U32.AND P0, PT, R14, 0x4, PT ;  /* 0x000000040e00780c */ /* 0x000fe40003f06070 */
[----:B------:R-:W-:-:S04]  /*0450*/  LOP3.LUT R12, R10, 0x3, RZ, 0xc0, !PT ;  /* 0x000000030a0c7812 */ /* 0x000fc800078ec0ff */
[----:B------:R-:W-:-:S07]  /*0460*/  ISETP.NE.AND P1, PT, R12, RZ, PT ;  /* 0x000000ff0c00720c */ /* 0x000fce0003f25270 */
[----:B------:R-:W-:Y:S06]  /*0470*/  @!P0 BRA `(.L_x_4) ;  /* 0x00000000004c8947 */ /* 0x000fec0003800000 */
[----:B------:R-:W0:Y:S01]  /*0480*/  LDCU UR4, c[0x0][0x390] ;  /* 0x00007200ff0477ac */ /* 0x000e220008000800 */
[C---:B------:R-:W-:Y:S01]  /*0490*/  R2UR UR6, R6.reuse ;  /* 0x00000000060672ca */ /* 0x040fe200000e0000 */
[----:B-1----:R-:W-:Y:S01]  /*04a0*/  IMAD.WIDE.U32 R8, R3, 0x4, R4 ;  /* 0x0000000403087825 */ /* 0x002fe200078e0004 */
[C---:B------:R-:W-:Y:S02]  /*04b0*/  R2UR UR7, R7.reuse ;  /* 0x00000000070772ca */ /* 0x040fe400000e0000 */
[C---:B------:R-:W-:Y:S02]  /*04c0*/  R2UR UR8, R6.reuse ;  /* 0x00000000060872ca */ /* 0x040fe400000e0000 */
[C---:B------:R-:W-:Y:S02]  /*04d0*/  R2UR UR9, R7.reuse ;  /* 0x00000000070972ca */ /* 0x040fe400000e0000 */
[----:B------:R-:W-:Y:S02]  /*04e0*/  R2UR UR10, R6 ;  /* 0x00000000060a72ca */ /* 0x000fe400000e0000 */
[----:B------:R-:W-:-:S02]  /*04f0*/  R2UR UR11, R7 ;  /* 0x00000000070b72ca */ /* 0x000fc400000e0000 */
[----:B------:R-:W-:Y:S02]  /*0500*/  R2UR UR12, R6 ;  /* 0x00000000060c72ca */ /* 0x000fe400000e0000 */
[----:B------:R-:W-:Y:S01]  /*0510*/  R2UR UR13, R7 ;  /* 0x00000000070d72ca */ /* 0x000fe200000e0000 */
[C---:B0-----:R-:W-:Y:S02]  /*0520*/  IMAD R11, R3.reuse, UR4, RZ ;  /* 0x00000004030b7c24 */ /* 0x041fe4000f8e02ff */
[----:B------:R-:W-:Y:S02]  /*0530*/  VIADD R3, R3, 0x4 ;  /* 0x0000000403037836 */ /* 0x000fe40000000000 */
[----:B------:R-:W-:Y:S01]  /*0540*/  VIADD R13, R11, UR4 ;  /* 0x000000040b0d7c36 */ /* 0x000fe20008000000 */
[----:B------:R0:W-:Y:S03]  /*0550*/  ST.E desc[UR6][R8.64], R11 ;  /* 0x0000000b08007985 */ /* 0x0001e6000c101906 */
[----:B------:R-:W-:Y:S01]  /*0560*/  VIADD R15, R13, UR4 ;  /* 0x000000040d0f7c36 */ /* 0x000fe20008000000 */
[----:B------:R0:W-:Y:S03]  /*0570*/  ST.E desc[UR8][R8.64+0x4], R13 ;  /* 0x0000040d08007985 */ /* 0x0001e6000c101908 */
[----:B------:R-:W-:Y:S01]  /*0580*/  VIADD R17, R15, UR4 ;  /* 0x000000040f117c36 */ /* 0x000fe20008000000 */
[----:B------:R0:W-:Y:S04]  /*0590*/  ST.E desc[UR10][R8.64+0x8], R15 ;  /* 0x0000080f08007985 */ /* 0x0001e8000c10190a */
[----:B------:R0:W-:Y:S02]  /*05a0*/  ST.E desc[UR12][R8.64+0xc], R17 ;  /* 0x00000c1108007985 */ /* 0x0001e4000c10190c */
.L_x_4:
[----:B------:R-:W-:Y:S05]  /*05b0*/  @!P1 BRA `(.L_x_1) ;  /* 0x0000000000549947 */ /* 0x000fea0003800000 */
[----:B------:R-:W-:Y:S02]  /*05c0*/  LOP3.LUT R0, R10, 0x1, RZ, 0xc0, !PT ;  /* 0x000000010a007812 */ /* 0x000fe400078ec0ff */
[----:B------:R-:W-:Y:S02]  /*05d0*/  ISETP.NE.AND P0, PT, R12, 0x1, PT ;  /* 0x000000010c00780c */ /* 0x000fe40003f05270 */
[----:B------:R-:W-:-:S13]  /*05e0*/  ISETP.NE.U32.AND P1, PT, R0, 0x1, PT ;  /* 0x000000010000780c */ /* 0x000fda0003f25070 */
[----:B------:R-:W2:Y:S01]  /*05f0*/  @!P1 LDC R0, c[0x0][0x390] ;  /* 0x0000e400ff009b82 */ /* 0x000ea20000000800 */
[----:B------:R-:W-:Y:S02]  /*0600*/  @!P1 R2UR UR10, R6 ;  /* 0x00000000060a92ca */ /* 0x000fe400000e0000 */
[----:B------:R-:W-:Y:S01]  /*0610*/  @!P1 R2UR UR11, R7 ;  /* 0x00000000070b92ca */ /* 0x000fe200000e0000 */
[----:B------:R-:W-:-:S14]  /*0620*/  @!P0 BRA `(.L_x_5) ;  /* 0x00000000002c8947 */ /* 0x000fdc0003800000 */
[----:B------:R-:W3:Y:S01]  /*0630*/  LDCU UR4, c[0x0][0x390] ;  /* 0x00007200ff0477ac */ /* 0x000ee20008000800 */
[C---:B------:R-:W-:Y:S01]  /*0640*/  R2UR UR6, R6.reuse ;  /* 0x00000000060672ca */ /* 0x040fe200000e0000 */
[----:B01----:R-:W-:Y:S01]  /*0650*/  IMAD.WIDE.U32 R8, R3, 0x4, R4 ;  /* 0x0000000403087825 */ /* 0x003fe200078e0004 */
[C---:B------:R-:W-:Y:S02]  /*0660*/  R2UR UR7, R7.reuse ;  /* 0x00000000070772ca */ /* 0x040fe400000e0000 */
[----:B------:R-:W-:Y:S02]  /*0670*/  R2UR UR8, R6 ;  /* 0x00000000060872ca */ /* 0x000fe400000e0000 */
[----:B------:R-:W-:Y:S01]  /*0680*/  R2UR UR9, R7 ;  /* 0x00000000070972ca */ /* 0x000fe200000e0000 */
[C---:B---3--:R-:W-:Y:S02]  /*0690*/  IMAD R11, R3.reuse, UR4, RZ ;  /* 0x00000004030b7c24 */ /* 0x048fe4000f8e02ff */
[----:B------:R-:W-:-:S02]  /*06a0*/  VIADD R3, R3, 0x2 ;  /* 0x0000000203037836 */ /* 0x000fc40000000000 */
[----:B------:R-:W-:-:S04]  /*06b0*/  VIADD R13, R11, UR4 ;  /* 0x000000040b0d7c36 */ /* 0x000fc80008000000 */
[----:B------:R3:W-:Y:S04]  /*06c0*/  ST.E desc[UR6][R8.64], R11 ;  /* 0x0000000b08007985 */ /* 0x0007e8000c101906 */
[----:B------:R3:W-:Y:S02]  /*06d0*/  ST.E desc[UR8][R8.64+0x4], R13 ;  /* 0x0000040d08007985 */ /* 0x0007e4000c101908 */
.L_x_5:
[C---:B0123--:R-:W-:Y:S02]  /*06e0*/  @!P1 IMAD R11, R3.reuse, R0, RZ ;  /* 0x00000000030b9224 */ /* 0x04ffe400078e02ff */
[----:B------:R-:W-:-:S05]  /*06f0*/  @!P1 IMAD.WIDE.U32 R8, R3, 0x4, R4 ;  /* 0x0000000403089825 */ /* 0x000fca00078e0004 */
[----:B------:R2:W-:Y:S02]  /*0700*/  @!P1 ST.E desc[UR10][R8.64], R11 ;  /* 0x0000000b08009985 */ /* 0x0005e4000c10190a */
.L_x_1:
[----:B012---:R-:W-:Y:S01]  /*0710*/  IABS R11, R10 ;  /* 0x0000000a000b7213 */ /* 0x007fe20000000000 */
[----:B------:R-:W0:Y:S01]  /*0720*/  LDC R13, c[0x0][0x398] ;  /* 0x0000e600ff0d7b82 */ /* 0x000e220000000800 */
[----:B------:R-:W1:Y:S02]  /*0730*/  LDCU UR4, c[0x0][0x374] ;  /* 0x00006e80ff0477ac */ /* 0x000e640008000800 */
[----:B------:R-:W2:Y:S05]  /*0740*/  I2F.RP R0, R11 ;  /* 0x0000000b00007306 */ /* 0x000eaa0000209400 */
[----:B------:R-:W3:Y:S03]  /*0750*/  LDC R14, c[0x0][0x390] ;  /* 0x0000e400ff0e7b82 */ /* 0x000ee60000000800 */
[----:B--2---:R-:W2:Y:S01]  /*0760*/  MUFU.RCP R0, R0 ;  /* 0x0000000000007308 */ /* 0x004ea20000001000 */
[----:B-1----:R-:W-:-:S04]  /*0770*/  UIMAD UR4, UR36, UR4, URZ ;  /* 0x00000004240472a4 */ /* 0x002fc8000f8e02ff */
[----:B------:R-:W-:Y:S01]  /*0780*/  UIMAD UR4, UR4, UR37, URZ ;  /* 0x00000025040472a4 */ /* 0x000fe2000f8e02ff */
[----:B---3--:R-:W-:Y:S01]  /*0790*/  IABS R15, R14 ;  /* 0x0000000e000f7213 */ /* 0x008fe20000000000 */
[----:B--2---:R-:W-:-:S04]  /*07a0*/  VIADD R8, R0, 0xffffffe ;  /* 0x0ffffffe00087836 */ /* 0x004fc80000000000 */
[----:B------:R1:W2:Y:S02]  /*07b0*/  F2I.FTZ.U32.TRUNC.NTZ R9, R8 ;  /* 0x0000000800097305 */ /* 0x0002a4000021f000 */
[----:B-1----:R-:W-:Y:S02]  /*07c0*/  IMAD.MOV.U32 R8, RZ, RZ, RZ ;  /* 0x000000ffff087224 */ /* 0x002fe400078e00ff */
[----:B--2---:R-:W-:-:S04]  /*07d0*/  IMAD.MOV R12, RZ, RZ, -R9 ;  /* 0x000000ffff0c7224 */ /* 0x004fc800078e0a09 */
[----:B------:R-:W-:Y:S01]  /*07e0*/  IMAD R3, R12, R11, RZ ;  /* 0x0000000b0c037224 */ /* 0x000fe200078e02ff */
[----:B0-----:R-:W-:-:S03]  /*07f0*/  IABS R12, R13 ;  /* 0x0000000d000c7213 */ /* 0x001fc60000000000 */
[----:B------:R-:W-:-:S06]  /*0800*/  IMAD.HI.U32 R9, R9, R3, R8 ;  /* 0x0000000309097227 */ /* 0x000fcc00078e0008 */
[----:B------:R-:W-:-:S05]  /*0810*/  IMAD.HI.U32 R3, R9, R12, RZ ;  /* 0x0000000c09037227 */ /* 0x000fca00078e00ff */
[----:B------:R-:W-:-:S05]  /*0820*/  IADD3 R0, PT, PT, -R3, RZ, RZ ;  /* 0x000000ff03007210 */ /* 0x000fca0007ffe1ff */
[----:B------:R-:W-:-:S05]  /*0830*/  IMAD R0, R11, R0, R12 ;  /* 0x000000000b007224 */ /* 0x000fca00078e020c */
[----:B------:R-:W-:-:S13]  /*0840*/  ISETP.GT.U32.AND P2, PT, R11, R0, PT ;  /* 0x000000000b00720c */ /* 0x000fda0003f44070 */
[----:B------:R-:W-:Y:S02]  /*0850*/  @!P2 IMAD.IADD R0, R0, 0x1, -R11 ;  /* 0x000000010000a824 */ /* 0x000fe400078e0a0b */
[----:B------:R-:W-:Y:S01]  /*0860*/  @!P2 VIADD R3, R3, 0x1 ;  /* 0x000000010303a836 */ /* 0x000fe20000000000 */
[----:B------:R-:W-:Y:S02]  /*0870*/  ISETP.NE.AND P2, PT, R10, RZ, PT ;  /* 0x000000ff0a00720c */ /* 0x000fe40003f45270 */
[----:B------:R-:W-:Y:S02]  /*0880*/  ISETP.GE.U32.AND P0, PT, R0, R11, PT ;  /* 0x0000000b0000720c */ /* 0x000fe40003f06070 */
[----:B------:R-:W-:-:S04]  /*0890*/  LOP3.LUT R0, R13, R10, RZ, 0x3c, !PT ;  /* 0x0000000a0d007212 */ /* 0x000fc800078e3cff */
[----:B------:R-:W-:-:S07]  /*08a0*/  ISETP.GE.AND P1, PT, R0, RZ, PT ;  /* 0x000000ff0000720c */ /* 0x000fce0003f26270 */
[----:B------:R-:W-:-:S06]  /*08b0*/  @P0 VIADD R3, R3, 0x1 ;  /* 0x0000000103030836 */ /* 0x000fcc0000000000 */
[----:B------:R-:W-:Y:S01]  /*08c0*/  @!P1 IMAD.MOV R3, RZ, RZ, -R3 ;  /* 0x000000ffff039224 */ /* 0x000fe200078e0a03 */
[----:B------:R-:W-:-:S04]  /*08d0*/  @!P2 LOP3.LUT R3, RZ, R10, RZ, 0x33, !PT ;  /* 0x0000000aff03a212 */ /* 0x000fc800078e33ff */
[-C--:B------:R-:W-:Y:S02]  /*08e0*/  IABS R11, R3.reuse ;  /* 0x00000003000b7213 */ /* 0x080fe40000000000 */
[----:B------:R-:W-:Y:S02]  /*08f0*/  IABS R17, R3 ;  /* 0x0000000300117213 */ /* 0x000fe40000000000 */
[----:B------:R-:W0:Y:S08]  /*0900*/  I2F.RP R0, R11 ;  /* 0x0000000b00007306 */ /* 0x000e300000209400 */
[----:B0-----:R-:W0:Y:S02]  /*0910*/  MUFU.RCP R0, R0 ;  /* 0x0000000000007308 */ /* 0x001e240000001000 */
[----:B0-----:R-:W-:-:S02]  /*0920*/  VIADD R8, R0, 0xffffffe ;  /* 0x0ffffffe00087836 */ /* 0x001fc40000000000 */
[----:B------:R-:W-:-:S04]  /*0930*/  IMAD.MOV R0, RZ, RZ, -R17 ;  /* 0x000000ffff007224 */ /* 0x000fc800078e0a11 */
[----:B------:R0:W1:Y:S02]  /*0940*/  F2I.FTZ.U32.TRUNC.NTZ R9, R8 ;  /* 0x0000000800097305 */ /* 0x000064000021f000 */
[----:B0-----:R-:W-:Y:S02]  /*0950*/  IMAD.MOV.U32 R8, RZ, RZ, RZ ;  /* 0x000000ffff087224 */ /* 0x001fe400078e00ff */
[----:B-1----:R-:W-:-:S04]  /*0960*/  IMAD.MOV R12, RZ, RZ, -R9 ;  /* 0x000000ffff0c7224 */ /* 0x002fc800078e0a09 */
[----:B------:R-:W-:Y:S02]  /*0970*/  IMAD R13, R12, R11, RZ ;  /* 0x0000000b0c0d7224 */ /* 0x000fe400078e02ff */
[----:B------:R-:W-:Y:S02]  /*0980*/  IMAD.MOV.U32 R12, RZ, RZ, R15 ;  /* 0x000000ffff0c7224 */ /* 0x000fe400078e000f */
[----:B------:R-:W-:-:S06]  /*0990*/  IMAD.HI.U32 R9, R9, R13, R8 ;  /* 0x0000000d09097227 */ /* 0x000fcc00078e0008 */
[----:B------:R-:W-:-:S04]  /*09a0*/  IMAD.HI.U32 R9, R9, R12, RZ ;  /* 0x0000000c09097227 */ /* 0x000fc800078e00ff */
[----:B------:R-:W-:-:S05]  /*09b0*/  IMAD R0, R9, R0, R12 ;  /* 0x0000000009007224 */ /* 0x000fca00078e020c */
[----:B------:R-:W-:-:S13]  /*09c0*/  ISETP.GT.U32.AND P2, PT, R11, R0, PT ;  /* 0x000000000b00720c */ /* 0x000fda0003f44070 */
[-C--:B------:R-:W-:Y:S01]  /*09d0*/  @!P2 IADD3 R0, PT, PT, R0, -R11.reuse, RZ ;  /* 0x8000000b0000a210 */ /* 0x080fe20007ffe0ff */
[----:B------:R-:W-:Y:S01]  /*09e0*/  @!P2 VIADD R9, R9, 0x1 ;  /* 0x000000010909a836 */ /* 0x000fe20000000000 */
[C---:B------:R-:W-:Y:S02]  /*09f0*/  ISETP.NE.AND P2, PT, R3.reuse, RZ, PT ;  /* 0x000000ff0300720c */ /* 0x040fe40003f45270 */
[----:B------:R-:W-:Y:S01]  /*0a00*/  ISETP.GE.U32.AND P0, PT, R0, R11, PT ;  /* 0x0000000b0000720c */ /* 0x000fe20003f06070 */
[----:B------:R-:W-:Y:S01]  /*0a10*/  IMAD R11, R16, UR4, RZ ;  /* 0x00000004100b7c24 */ /* 0x000fe2000f8e02ff */
[----:B------:R-:W-:-:S04]  /*0a20*/  LOP3.LUT R0, R3, R14, RZ, 0x3c, !PT ;  /* 0x0000000e03007212 */ /* 0x000fc800078e3cff */
[----:B------:R-:W-:Y:S02]  /*0a30*/  ISETP.GE.AND P1, PT, R0, RZ, PT ;  /* 0x000000ff0000720c */ /* 0x000fe40003f26270 */
[----:B------:R-:W-:-:S05]  /*0a40*/  VIMNMX R0, PT, PT, R3, R10, PT ;  /* 0x0000000a03007248 */ /* 0x000fca0003fe0100 */
[----:B------:R-:W-:-:S06]  /*0a50*/  @P0 VIADD R9, R9, 0x1 ;  /* 0x0000000109090836 */ /* 0x000fcc0000000000 */
[----:B------:R-:W-:Y:S01]  /*0a60*/  @!P1 IMAD.MOV R9, RZ, RZ, -R9 ;  /* 0x000000ffff099224 */ /* 0x000fe200078e0a09 */
[----:B------:R-:W-:-:S04]  /*0a70*/  @!P2 LOP3.LUT R9, RZ, R3, RZ, 0x33, !PT ;  /* 0x00000003ff09a212 */ /* 0x000fc800078e33ff */
[----:B------:R-:W-:-:S04]  /*0a80*/  ISETP.GE.AND P0, PT, R2, R9, PT ;  /* 0x000000090200720c */ /* 0x000fc80003f06270 */
[----:B------:R-:W-:-:S13]  /*0a90*/  ISETP.LT.OR P0, PT, R0, 0x1, P0 ;  /* 0x000000010000780c */ /* 0x000fda0000701670 */
[----:B------:R-:W-:Y:S05]  /*0aa0*/  @P0 EXIT ;  /* 0x000000000000094d */ /* 0x000fea0003800000 */
[----:B------:R-:W0:Y:S01]  /*0ab0*/  LDC.64 R16, c[0x0][0x380] ;  /* 0x0000e000ff107b82 */ /* 0x000e220000000a00 */
[C---:B------:R-:W-:Y:S02]  /*0ac0*/  LOP3.LUT R0, R10.reuse, 0x7ffffff8, RZ, 0xc0, !PT ;  /* 0x7ffffff80a007812 */ /* 0x040fe400078ec0ff */
[C---:B------:R-:W-:Y:S02]  /*0ad0*/  LOP3.LUT R8, R10.reuse, 0x7, RZ, 0xc0, !PT ;  /* 0x000000070a087812 */ /* 0x040fe400078ec0ff */
[----:B------:R-:W-:Y:S01]  /*0ae0*/  LOP3.LUT R10, R10, 0x3, RZ, 0xc0, !PT ;  /* 0x000000030a0a7812 */ /* 0x000fe200078ec0ff */
[----:B------:R-:W-:Y:S01]  /*0af0*/  IMAD.MOV R12, RZ, RZ, -R0 ;  /* 0x000000ffff0c7224 */ /* 0x000fe200078e0a00 */
[----:B0-----:R-:W-:-:S05]  /*0b00*/  IADD3 R16, P0, PT, R16, 0x20, RZ ;  /* 0x0000002010107810 */ /* 0x001fca0007f1e0ff */
[----:B------:R-:W-:-:S08]  /*0b10*/  IMAD.X R17, RZ, RZ, R17, P0 ;  /* 0x000000ffff117224 */ /* 0x000fd000000e0611 */
.L_x_13:
[----:B0-----:R-:W0:Y:S01]  /*0b20*/  LDCU UR4, c[0x0][0x398] ;  /* 0x00007300ff0477ac */ /* 0x001e220008000800 */
[----:B------:R-:W-:Y:S01]  /*0b30*/  BSSY.RECONVERGENT B0, `(.L_x_6) ;  /* 0x0000099000007945 */ /* 0x000fe20003800200 */
[----:B------:R-:W-:Y:S02]  /*0b40*/  IMAD.MOV.U32 R14, RZ, RZ, RZ ;  /* 0x000000ffff0e7224 */ /* 0x000fe400078e00ff */
[----:B012---:R-:W-:-:S07]  /*0b50*/  IMAD R13, R2, UR4, RZ ;  /* 0x00000004020d7c24 */ /* 0x007fce000f8e02ff */
.L_x_12:
[----:B0-----:R-:W0:Y:S01]  /*0b60*/  LDC R15, c[0x0][0x394] ;  /* 0x0000e500ff0f7b82 */ /* 0x001e220000000800 */
[----:B------:R-:W-:Y:S02]  /*0b70*/  IMAD R28, R3, R2, R14 ;  /* 0x00000002031c7224 */ /* 0x000fe400078e020e */
[----:B------:R-:W-:Y:S01]  /*0b80*/  IMAD.MOV.U32 R26, RZ, RZ, RZ ;  /* 0x000000ffff1a7224 */ /* 0x000fe200078e00ff */
[----:B0-----:R-:W-:Y:S01]  /*0b90*/  ISETP.GE.U32.AND P1, PT, R15, 0x8, PT ;  /* 0x000000080f00780c */ /* 0x001fe20003f26070 */
[C---:B------:R-:W-:Y:S02]  /*0ba0*/  IMAD R29, R14.reuse, R15, R13 ;  /* 0x0000000f0e1d7224 */ /* 0x040fe400078e020d */
[----:B------:R-:W-:-:S05]  /*0bb0*/  VIADD R14, R14, 0x1 ;  /* 0x000000010e0e7836 */ /* 0x000fca0000000000 */
[----:B------:R-:W-:-:S05]  /*0bc0*/  ISETP.NE.AND P0, PT, R14, R3, PT ;  /* 0x000000030e00720c */ /* 0x000fca0003f05270 */
[----:B-12---:R-:W-:Y:S08]  /*0bd0*/  @!P1 BRA `(.L_x_7) ;  /* 0x0000000000f49947 */ /* 0x006ff00003800000 */
[----:B------:R-:W-:Y:S01]  /*0be0*/  IADD3 R18, P1, PT, R4, 0x10, RZ ;  /* 0x0000001004127810 */ /* 0x000fe20007f3e0ff */
[----:B------:R-:W-:Y:S01]  /*0bf0*/  BSSY.RECONVERGENT B1, `(.L_x_8) ;  /* 0x000003a000017945 */ /* 0x000fe20003800200 */
[----:B------:R-:W-:Y:S01]  /*0c00*/  IMAD.MOV.U32 R31, RZ, RZ, R29 ;  /* 0x000000ffff1f7224 */ /* 0x000fe200078e001d */
[----:B------:R-:W-:Y:S02]  /*0c10*/  MOV R30, R12 ;  /* 0x0000000c001e7202 */ /* 0x000fe40000000f00 */
[----:B------:R-:W-:-:S08]  /*0c20*/  IMAD.X R19, RZ, RZ, R5, P1 ;  /* 0x000000ffff137224 */ /* 0x000fd000008e0605 */
.L_x_9:
[C---:B------:R-:W-:Y:S02]  /*0c30*/  R2UR UR6, R6.reuse ;  /* 0x00000000060672ca */ /* 0x040fe400000e0000 */
[C---:B------:R-:W-:Y:S02]  /*0c40*/  R2UR UR7, R7.reuse ;  /* 0x00000000070772ca */ /* 0x040fe400000e0000 */
[C---:B------:R-:W-:Y:S02]  /*0c50*/  R2UR UR4, R6.reuse ;  /* 0x00000000060472ca */ /* 0x040fe400000e0000 */
[----:B------:R-:W-:Y:S01]  /*0c60*/  R2UR UR5, R7 ;  /* 0x00000000070572ca */ /* 0x000fe200000e0000 */
[----:B------:R-:W-:Y:S01]  /*0c70*/  IMAD.WIDE R20, R31, 0x8, R16 ;  /* 0x000000081f147825 */ /* 0x000fe200078e0210 */
[----:B0-----:R-:W0:Y:S07]  /*0c80*/  LDC.64 R22, c[0x0][0x388] ;  /* 0x0000e200ff167b82 */ /* 0x001e2e0000000a00 */
[----:B------:R-:W2:Y:S04]  /*0c90*/  LD.E R25, desc[UR6][R18.64+-0x10] ;  /* 0xfffff00612197980 */ /* 0x000ea8000c101900 */
[----:B------:R-:W3:Y:S01]  /*0ca0*/  LDG.E R33, desc[UR4][R20.64+-0x20] ;  /* 0xffffe00414217981 */ /* 0x000ee2000c1e1900 */
[----:B------:R-:W-:-:S02]  /*0cb0*/  R2UR UR8, R6 ;  /* 0x00000000060872ca */ /* 0x000fc400000e0000 */
[----:B------:R-:W-:Y:S01]  /*0cc0*/  R2UR UR9, R7 ;  /* 0x00000000070972ca */ /* 0x000fe200000e0000 */
[----:B--2---:R-:W-:-:S04]  /*0cd0*/  IMAD.IADD R25, R28, 0x1, R25 ;  /* 0x000000011c197824 */ /* 0x004fc800078e0219 */
[----:B0-----:R-:W-:-:S05]  /*0ce0*/  IMAD.WIDE R24, R25, 0x8, R22 ;  /* 0x0000000819187825 */ /* 0x001fca00078e0216 */
[----:B---3--:R0:W-:Y:S04]  /*0cf0*/  STG.E desc[UR4][R24.64], R33 ;  /* 0x0000002118007986 */ /* 0x0081e8000c101904 */
[----:B------:R-:W2:Y:S04]  /*0d00*/  LD.E R27, desc[UR8][R18.64+-0xc] ;  /* 0xfffff408121b7980 */ /* 0x000ea8000c101900 */
[----:B------:R-:W3:Y:S01]  /*0d10*/  LDG.E R35, desc[UR6][R20.64+-0x18] ;  /* 0xffffe80614237981 */ /* 0x000ee2000c1e1900 */
[----:B--2---:R-:W-:-:S04]  /*0d20*/  IMAD.IADD R27, R28, 0x1, R27 ;  /* 0x000000011c1b7824 */ /* 0x004fc800078e021b */
[----:B------:R-:W-:-:S05]  /*0d30*/  IMAD.WIDE R26, R27, 0x8, R22 ;  /* 0x000000081b1a7825 */ /* 0x000fca00078e0216 */
[----:B---3--:R1:W-:Y:S04]  /*0d40*/  STG.E desc[UR4][R26.64], R35 ;  /* 0x000000231a007986 */ /* 0x0083e8000c101904 */
[----:B------:R-:W0:Y:S04]  /*0d50*/  LD.E R32, desc[UR8][R18.64+-0x8] ;  /* 0xfffff80812207980 */ /* 0x000e28000c101900 */
[----:B------:R-:W2:Y:S01]  /*0d60*/  LDG.E R37, desc[UR6][R20.64+-0x10] ;  /* 0xfffff00614257981 */ /* 0x000ea2000c1e1900 */
[----:B0-----:R-:W-:-:S04]  /*0d70*/  IMAD.IADD R25, R28, 0x1, R32 ;  /* 0x000000011c197824 */ /* 0x001fc800078e0220 */
[----:B------:R-:W-:-:S05]  /*0d80*/  IMAD.WIDE R24, R25, 0x8, R22 ;  /* 0x0000000819187825 */ /* 0x000fca00078e0216 */
[----:B--2---:R0:W-:Y:S04]  /*0d90*/  STG.E desc[UR4][R24.64], R37 ;  /* 0x0000002518007986 */ /* 0x0041e8000c101904 */
[----:B------:R-:W1:Y:S04]  /*0da0*/  LD.E R32, desc[UR8][R18.64+-0x4] ;  /* 0xfffffc0812207980 */ /* 0x000e68000c101900 */
[----:B------:R-:W2:Y:S01]  /*0db0*/  LDG.E R33, desc[UR6][R20.64+-0x8] ;  /* 0xfffff80614217981 */ /* 0x000ea2000c1e1900 */
[----:B-1----:R-:W-:-:S04]  /*0dc0*/  IMAD.IADD R27, R28, 0x1, R32 ;  /* 0x000000011c1b7824 */ /* 0x002fc800078e0220 */
[----:B------:R-:W-:-:S05]  /*0dd0*/  IMAD.WIDE R26, R27, 0x8, R22 ;  /* 0x000000081b1a7825 */ /* 0x000fca00078e0216 */
[----:B--2---:R1:W-:Y:S04]  /*0de0*/  STG.E desc[UR4][R26.64], R33 ;  /* 0x000000211a007986 */ /* 0x0043e8000c101904 */
        /* <DEDUP_REMOVED lines=15> */
[----:B------:R2:W1:Y:S04]  /*0ee0*/  LD.E R32, desc[UR8][R18.64+0xc] ;  /* 0x00000c0812207980 */ /* 0x000468000c101900 */
[----:B------:R-:W3:Y:S01]  /*0ef0*/  LDG.E R35, desc[UR6][R20.64+0x18] ;  /* 0x0000180614237981 */ /* 0x000ee2000c1e1900 */
[----:B------:R-:W-:Y:S01]  /*0f00*/  IADD3 R30, PT, PT, R30, 0x8, RZ ;  /* 0x000000081e1e7810 */ /* 0x000fe20007ffe0ff */
[----:B------:R-:W-:-:S03]  /*0f10*/  VIADD R31, R31, 0x8 ;  /* 0x000000081f1f7836 */ /* 0x000fc60000000000 */
[----:B------:R-:W-:Y:S02]  /*0f20*/  ISETP.NE.AND P1, PT, R30, RZ, PT ;  /* 0x000000ff1e00720c */ /* 0x000fe40003f25270 */
[----:B--2---:R-:W-:-:S05]  /*0f30*/  IADD3 R18, P2, PT, R18, 0x20, RZ ;  /* 0x0000002012127810 */ /* 0x004fca0007f5e0ff */
[----:B------:R-:W-:Y:S02]  /*0f40*/  IMAD.X R19, RZ, RZ, R19, P2 ;  /* 0x000000ffff137224 */ /* 0x000fe400010e0613 */
[----:B-1----:R-:W-:-:S04]  /*0f50*/  IMAD.IADD R27, R28, 0x1, R32 ;  /* 0x000000011c1b7824 */ /* 0x002fc800078e0220 */
[----:B------:R-:W-:-:S05]  /*0f60*/  IMAD.WIDE R22, R27, 0x8, R22 ;  /* 0x000000081b167825 */ /* 0x000fca00078e0216 */
[----:B---3--:R0:W-:Y:S01]  /*0f70*/  STG.E desc[UR4][R22.64], R35 ;  /* 0x0000002316007986 */ /* 0x0081e2000c101904 */
[----:B------:R-:W-:Y:S05]  /*0f80*/  @P1 BRA `(.L_x_9) ;  /* 0xfffffffc00281947 */ /* 0x000fea000383ffff */
[----:B------:R-:W-:Y:S05]  /*0f90*/  BSYNC.RECONVERGENT B1 ;  /* 0x0000000000017941 */ /* 0x000fea0003800200 */
.L_x_8:
[----:B------:R-:W-:-:S07]  /*0fa0*/  IMAD.MOV.U32 R26, RZ, RZ, R0 ;  /* 0x000000ffff1a7224 */ /* 0x000fce00078e0000 */
.L_x_7:
[----:B------:R-:W-:-:S13]  /*0fb0*/  ISETP.NE.AND P1, PT, R8, RZ, PT ;  /* 0x000000ff0800720c */ /* 0x000fda0003f25270 */
[----:B------:R-:W-:Y:S05]  /*0fc0*/  @!P1 BRA `(.L_x_10) ;  /* 0x0000000400389947 */ /* 0x000fea0003800000 */
[----:B------:R-:W-:Y:S01]  /*0fd0*/  VIADD R18, R8, 0xffffffff ;  /* 0xffffffff08127836 */ /* 0x000fe20000000000 */
[----:B------:R-:W-:-:S04]  /*0fe0*/  ISETP.NE.AND P2, PT, R10, RZ, PT ;  /* 0x000000ff0a00720c */ /* 0x000fc80003f45270 */
[----:B------:R-:W-:-:S13]  /*0ff0*/  ISETP.GE.U32.AND P1, PT, R18, 0x3, PT ;  /* 0x000000031200780c */ /* 0x000fda0003f26070 */
[----:B------:R-:W-:Y:S05]  /*1000*/  @!P1 BRA `(.L_x_11) ;  /* 0x0000000000809947 */ /* 0x000fea0003800000 */
[----:B0-----:R-:W0:Y:S01]  /*1010*/  LDC.64 R24, c[0x0][0x380] ;  /* 0x0000e000ff187b82 */ /* 0x001e220000000a00 */
[----:B------:R-:W-:Y:S01]  /*1020*/  R2UR UR6, R6 ;  /* 0x00000000060672ca */ /* 0x000fe200000e0000 */
[----:B------:R-:W-:Y:S01]  /*1030*/  IMAD.WIDE.U32 R22, R26, 0x4, R4 ;  /* 0x000000041a167825 */ /* 0x000fe200078e0004 */
[----:B------:R-:W-:Y:S02]  /*1040*/  R2UR UR7, R7 ;  /* 0x00000000070772ca */ /* 0x000fe400000e0000 */
[----:B------:R-:W-:Y:S01]  /*1050*/  R2UR UR4, R6 ;  /* 0x00000000060472ca */ /* 0x000fe200000e0000 */
[----:B------:R-:W-:Y:S01]  /*1060*/  IMAD.IADD R19, R29, 0x1, R26 ;  /* 0x000000011d137824 */ /* 0x000fe200078e021a */
[----:B------:R-:W-:-:S09]  /*1070*/  R2UR UR5, R7 ;  /* 0x00000000070572ca */ /* 0x000fd200000e0000 */
[----:B------:R-:W2:Y:S01]  /*1080*/  LD.E R21, desc[UR6][R22.64] ;  /* 0x0000000616157980 */ /* 0x000ea2000c101900 */
[----:B0-----:R-:W-:Y:S02]  /*1090*/  IMAD.WIDE R24, R19, 0x8, R24 ;  /* 0x0000000813187825 */ /* 0x001fe400078e0218 */
[----:B------:R-:W0:Y:S03]  /*10a0*/  LDC.64 R18, c[0x0][0x388] ;  /* 0x0000e200ff127b82 */ /* 0x000e260000000a00 */
[----:B------:R-:W3:Y:S01]  /*10b0*/  LDG.E R27, desc[UR4][R24.64] ;  /* 0x00000004181b7981 */ /* 0x000ee2000c1e1900 */
[----:B------:R-:W-:Y:S02]  /*10c0*/  R2UR UR8, R6 ;  /* 0x00000000060872ca */ /* 0x000fe400000e0000 */
        /* <DEDUP_REMOVED lines=14> */
[----:B------:R-:W2:Y:S04]  /*11b0*/  LD.E R37, desc[UR8][R22.64+0xc] ;  /* 0x00000c0816257980 */ /* 0x000ea8000c101900 */
[----:B------:R-:W3:Y:S01]  /*11c0*/  LDG.E R27, desc[UR6][R24.64+0x18] ;  /* 0x00001806181b7981 */ /* 0x000ee2000c1e1900 */
[----:B------:R-:W-:Y:S01]  /*11d0*/  IADD3 R26, PT, PT, R26, 0x4, RZ ;  /* 0x000000041a1a7810 */ /* 0x000fe20007ffe0ff */
[----:B--2---:R-:W-:-:S04]  /*11e0*/  IMAD.IADD R37, R28, 0x1, R37 ;  /* 0x000000011c257824 */ /* 0x004fc800078e0225 */
[----:B------:R-:W-:-:S05]  /*11f0*/  IMAD.WIDE R18, R37, 0x8, R18 ;  /* 0x0000000825127825 */ /* 0x000fca00078e0212 */
[----:B---3--:R1:W-:Y:S02]  /*1200*/  STG.E desc[UR4][R18.64], R27 ;  /* 0x0000001b12007986 */ /* 0x0083e4000c101904 */
.L_x_11:
[----:B------:R-:W-:Y:S05]  /*1210*/  @!P2 BRA `(.L_x_10) ;  /* 0x0000000000a4a947 */ /* 0x000fea0003800000 */
[----:B------:R-:W-:Y:S01]  /*1220*/  ISETP.NE.AND P1, PT, R10, 0x1, PT ;  /* 0x000000010a00780c */ /* 0x000fe20003f25270 */
[----:B0-----:R-:W0:Y:S01]  /*1230*/  LDC.64 R22, c[0x0][0x380] ;  /* 0x0000e000ff167b82 */ /* 0x001e220000000a00 */
[----:B------:R-:W-:-:S07]  /*1240*/  LOP3.LUT R15, R15, 0x1, RZ, 0xc0, !PT ;  /* 0x000000010f0f7812 */ /* 0x000fce00078ec0ff */
[----:B-1----:R-:W1:Y:S04]  /*1250*/  LDC.64 R30, c[0x0][0x380] ;  /* 0x0000e000ff1e7b82 */ /* 0x002e680000000a00 */
[----:B------:R-:W-:Y:S01]  /*1260*/  @P1 R2UR UR6, R6 ;  /* 0x00000000060612ca */ /* 0x000fe200000e0000 */
[----:B------:R-:W-:Y:S01]  /*1270*/  @P1 IMAD.WIDE.U32 R18, R26, 0x4, R4 ;  /* 0x000000041a121825 */ /* 0x000fe200078e0004 */
[----:B------:R-:W-:Y:S02]  /*1280*/  @P1 R2UR UR7, R7 ;  /* 0x00000000070712ca */ /* 0x000fe400000e0000 */
[----:B------:R-:W-:Y:S01]  /*1290*/  @P1 R2UR UR4, R6 ;  /* 0x00000000060412ca */ /* 0x000fe200000e0000 */
[----:B------:R-:W-:Y:S01]  /*12a0*/  @P1 IMAD.IADD R21, R29, 0x1, R26 ;  /* 0x000000011d151824 */ /* 0x000fe200078e021a */
[----:B------:R-:W-:-:S09]  /*12b0*/  @P1 R2UR UR5, R7 ;  /* 0x00000000070512ca */ /* 0x000fd200000e0000 */
[----:B------:R-:W2:Y:S01]  /*12c0*/  @P1 LD.E R25, desc[UR6][R18.64] ;  /* 0x0000000612191980 */ /* 0x000ea2000c101900 */
[----:B0-----:R-:W-:Y:S02]  /*12d0*/  @P1 IMAD.WIDE R22, R21, 0x8, R22 ;  /* 0x0000000815161825 */ /* 0x001fe400078e0216 */
[----:B------:R-:W0:Y:S03]  /*12e0*/  LDC.64 R20, c[0x0][0x388] ;  /* 0x0000e200ff147b82 */ /* 0x000e260000000a00 */
[----:B------:R-:W3:Y:S01]  /*12f0*/  @P1 LDG.E R27, desc[UR4][R22.64] ;  /* 0x00000004161b1981 */ /* 0x000ee2000c1e1900 */
[----:B------:R-:W-:Y:S02]  /*1300*/  @P1 R2UR UR8, R6 ;  /* 0x00000000060812ca */ /* 0x000fe400000e0000 */
[----:B------:R-:W-:Y:S01]  /*1310*/  @P1 R2UR UR9, R7 ;  /* 0x00000000070912ca */ /* 0x000fe200000e0000 */
[----:B--2---:R-:W-:-:S04]  /*1320*/  @P1 IMAD.IADD R25, R28, 0x1, R25 ;  /* 0x000000011c191824 */ /* 0x004fc800078e0219 */
[----:B0-----:R-:W-:-:S05]  /*1330*/  @P1 IMAD.WIDE R24, R25, 0x8, R20 ;  /* 0x0000000819181825 */ /* 0x001fca00078e0214 */
[----:B---3--:R2:W-:Y:S04]  /*1340*/  @P1 STG.E desc[UR4][R24.64], R27 ;  /* 0x0000001b18001986 */ /* 0x0085e8000c101904 */
[----:B------:R0:W3:Y:S04]  /*1350*/  @P1 LD.E R33, desc[UR8][R18.64+0x4] ;  /* 0x0000040812211980 */ /* 0x0000e8000c101900 */
[----:B------:R-:W4:Y:S01]  /*1360*/  @P1 LDG.E R35, desc[UR6][R22.64+0x8] ;  /* 0x0000080616231981 */ /* 0x000f22000c1e1900 */
[----:B------:R-:W-:Y:S01]  /*1370*/  ISETP.NE.U32.AND P2, PT, R15, 0x1, PT ;  /* 0x000000010f00780c */ /* 0x000fe20003f45070 */
[----:B------:R-:W-:Y:S01]  /*1380*/  @P1 VIADD R26, R26, 0x2 ;  /* 0x000000021a1a1836 */ /* 0x000fe20000000000 */
[----:B0-----:R-:W0:Y:S11]  /*1390*/  LDC.64 R18, c[0x0][0x388] ;  /* 0x0000e200ff127b82 */ /* 0x001e360000000a00 */
[----:B------:R-:W-:Y:S01]  /*13a0*/  @!P2 R2UR UR8, R6 ;  /* 0x000000000608a2ca */ /* 0x000fe200000e0000 */
[----:B------:R-:W-:Y:S01]  /*13b0*/  @!P2 IMAD.IADD R29, R29, 0x1, R26 ;  /* 0x000000011d1da824 */ /* 0x000fe200078e021a */
[----:B------:R-:W-:-:S02]  /*13c0*/  @!P2 R2UR UR9, R7 ;  /* 0x000000000709a2ca */ /* 0x000fc400000e0000 */
[----:B------:R-:W-:Y:S02]  /*13d0*/  @!P2 R2UR UR6, R6 ;  /* 0x000000000606a2ca */ /* 0x000fe400000e0000 */
[----:B------:R-:W-:Y:S01]  /*13e0*/  @!P2 R2UR UR7, R7 ;  /* 0x000000000707a2ca */ /* 0x000fe200000e0000 */
[----:B-1----:R-:W-:-:S04]  /*13f0*/  @!P2 IMAD.WIDE R30, R29, 0x8, R30 ;  /* 0x000000081d1ea825 */ /* 0x002fc800078e021e */
[----:B---3--:R-:W-:-:S04]  /*1400*/  @P1 IMAD.IADD R33, R28, 0x1, R33 ;  /* 0x000000011c211824 */ /* 0x008fc800078e0221 */
[----:B------:R-:W-:-:S04]  /*1410*/  @P1 IMAD.WIDE R32, R33, 0x8, R20 ;  /* 0x0000000821201825 */ /* 0x000fc800078e0214 */
[----:B------:R-:W-:Y:S01]  /*1420*/  @!P2 IMAD.WIDE.U32 R20, R26, 0x4, R4 ;  /* 0x000000041a14a825 */ /* 0x000fe200078e0004 */
[----:B----4-:R2:W-:Y:S04]  /*1430*/  @P1 STG.E desc[UR4][R32.64], R35 ;  /* 0x0000002320001986 */ /* 0x0105e8000c101904 */
[----:B------:R-:W3:Y:S04]  /*1440*/  @!P2 LDG.E R31, desc[UR6][R30.64] ;  /* 0x000000061e1fa981 */ /* 0x000ee8000c1e1900 */
[----:B------:R-:W4:Y:S01]  /*1450*/  @!P2 LD.E R21, desc[UR8][R20.64] ;  /* 0x000000081415a980 */ /* 0x000f22000c101900 */
[----:B------:R-:W-:-:S02]  /*1460*/  @!P2 R2UR UR4, R6 ;  /* 0x000000000604a2ca */ /* 0x000fc400000e0000 */
[----:B------:R-:W-:Y:S01]  /*1470*/  @!P2 R2UR UR5, R7 ;  /* 0x000000000705a2ca */ /* 0x000fe200000e0000 */
[----:B----4-:R-:W-:-:S04]  /*1480*/  @!P2 IMAD.IADD R15, R28, 0x1, R21 ;  /* 0x000000011c0fa824 */ /* 0x010fc800078e0215 */
[----:B0-----:R-:W-:-:S08]  /*1490*/  @!P2 IMAD.WIDE R18, R15, 0x8, R18 ;  /* 0x000000080f12a825 */ /* 0x001fd000078e0212 */
[----:B---3--:R2:W-:Y:S02]  /*14a0*/  @!P2 STG.E desc[UR4][R18.64], R31 ;  /* 0x0000001f1200a986 */ /* 0x0085e4000c101904 */
.L_x_10:
[----:B------:R-:W-:Y:S05]  /*14b0*/  @P0 BRA `(.L_x_12) ;  /* 0xfffffff400a80947 */ /* 0x000fea000383ffff */
[----:B------:R-:W-:Y:S05]  /*14c0*/  BSYNC.RECONVERGENT B0 ;  /* 0x0000000000007941 */ /* 0x000fea0003800200 */
.L_x_6:
[----:B------:R-:W-:-:S05]  /*14d0*/  IMAD.IADD R2, R11, 0x1, R2 ;  /* 0x000000010b027824 */ /* 0x000fca00078e0202 */
[----:B------:R-:W-:-:S13]  /*14e0*/  ISETP.GE.AND P0, PT, R2, R9, PT ;  /* 0x000000090200720c */ /* 0x000fda0003f06270 */
[----:B------:R-:W-:Y:S05]  /*14f0*/  @!P0 BRA `(.L_x_13) ;  /* 0xfffffff400888947 */ /* 0x000fea000383ffff */
[----:B------:R-:W-:Y:S05]  /*1500*/  EXIT ;  /* 0x000000000000794d */ /* 0x000fea0003800000 */
.L_x_14:
[----:B------:R-:W-:-:S00]  /*1510*/  BRA `(.L_x_14) ;  /* 0xfffffffc00fc7947 */ /* 0x000fc0000383ffff */
[----:B------:R-:W-:-:S00]  /*1520*/  NOP ;  /* 0x0000000000007918 */ /* 0x000fc00000000000 */
        /* <DEDUP_REMOVED lines=13> */
.L_x_30:


//--------------------- .text._Z13bp_soa_to_aosP6float2S0_iii --------------------------
	.section	.text._Z13bp_soa_to_aosP6float2S0_iii,"ax",@progbits
	.align	128
        .global         _Z13bp_soa_to_aosP6float2S0_iii
        .type           _Z13bp_soa_to_aosP6float2S0_iii,@function
        .size           _Z13bp_soa_to_aosP6float2S0_iii,(.L_x_31 - _Z13bp_soa_to_aosP6float2S0_iii)
        .other          _Z13bp_soa_to_aosP6float2S0_iii,@"STO_CUDA_ENTRY STV_DEFAULT"
_Z13bp_soa_to_aosP6float2S0_iii:
.text._Z13bp_soa_to_aosP6float2S0_iii:
        /* <DEDUP_REMOVED lines=17> */
.L_x_15:
        /* <DEDUP_REMOVED lines=13> */
.L_x_18:
[-C--:B01----:R-:W-:Y:S01]  /*01e0*/  IMAD R11, R0, R12.reuse, RZ ;  /* 0x0000000c000b7224 */ /* 0x083fe200078e02ff */
[----:B------:R-:W-:Y:S01]  /*01f0*/  R2UR UR4, R6 ;  /* 0x00000000060472ca */ /* 0x000fe200000e0000 */
[C---:B------:R-:W-:Y:S01]  /*0200*/  IMAD.WIDE.U32 R8, R0.reuse, 0x4, R4 ;  /* 0x0000000400087825 */ /* 0x040fe200078e0004 */
[----:B------:R-:W-:Y:S02]  /*0210*/  IADD3 R0, PT, PT, R0, 0x8, RZ ;  /* 0x0000000800007810 */ /* 0x000fe40007ffe0ff */
[----:B------:R-:W-:Y:S01]  /*0220*/  R2UR UR5, R7 ;  /* 0x00000000070572ca */ /* 0x000fe200000e0000 */
[----:B------:R-:W-:Y:S01]  /*0230*/  IMAD.IADD R13, R11, 0x1, R12 ;  /* 0x000000010b0d7824 */ /* 0x000fe200078e020c */
[----:B------:R-:W-:Y:S02]  /*0240*/  R2UR UR6, R6 ;  /* 0x00000000060672ca */ /* 0x000fe400000e0000 */
[----:B------:R-:W-:Y:S02]  /*0250*/  R2UR UR7, R7 ;  /* 0x00000000070772ca */ /* 0x000fe400000e0000 */
[----:B------:R-:W-:-:S02]  /*0260*/  IADD3 R15, PT, PT, R13, R12, RZ ;  /* 0x0000000c0d0f7210 */ /* 0x000fc40007ffe0ff */
        /* <DEDUP_REMOVED lines=11> */
[----:B------:R-:W-:-:S02]  /*0320*/  R2UR UR14, R6 ;  /* 0x00000000060e72ca */ /* 0x000fc400000e0000 */
        /* <DEDUP_REMOVED lines=8> */
[----:B------:R-:W-:Y:S02]  /*03b0*/  R2UR UR19, R7 ;  /* 0x00000000071372ca */ /* 0x000fe400000e0000 */
[----:B------:R-:W-:Y:S01]  /*03c0*/  ISETP.NE.AND P0, PT, R0, R3, PT ;  /* 0x000000030000720c */ /* 0x000fe20003f05270 */
[----:B------:R1:W-:Y:S04]  /*03d0*/  ST.E desc[UR12][R8.64+0x10], R19 ;  /* 0x0000101308007985 */ /* 0x0003e8000c10190c */
[----:B------:R1:W-:Y:S04]  /*03e0*/  ST.E desc[UR14][R8.64+0x14], R21 ;  /* 0x0000141508007985 */ /* 0x0003e8000c10190e */
[----:B------:R1:W-:Y:S04]  /*03f0*/  ST.E desc[UR16][R8.64+0x18], R23 ;  /* 0x0000181708007985 */ /* 0x0003e8000c101910 */
[----:B------:R1:W-:Y:S01]  /*0400*/  ST.E desc[UR18][R8.64+0x1c], R25 ;  /* 0x00001c1908007985 */ /* 0x0003e2000c101912 */
[----:B------:R-:W-:Y:S05]  /*0410*/  @P0 BRA `(.L_x_18) ;  /* 0xfffffffc00700947 */ /* 0x000fea000383ffff */
[----:B------:R-:W-:Y:S05]  /*0420*/  BSYNC.RECONVERGENT B0 ;  /* 0x0000000000007941 */ /* 0x000fea0003800200 */
.L_x_17:
        /* <DEDUP_REMOVED lines=24> */
.L_x_19:
        /* <DEDUP_REMOVED lines=14> */
[C---:B---3--:R-:W-:Y:S01]  /*0690*/  IMAD R11, R3.reuse, UR4, RZ ;  /* 0x00000004030b7c24 */ /* 0x048fe2000f8e02ff */
[----:B------:R-:W-:-:S03]  /*06a0*/  IADD3 R3, PT, PT, R3, 0x2, RZ ;  /* 0x0000000203037810 */ /* 0x000fc60007ffe0ff */
[----:B------:R-:W-:-:S04]  /*06b0*/  VIADD R13, R11, UR4 ;  /* 0x000000040b0d7c36 */ /* 0x000fc80008000000 */
[----:B------:R3:W-:Y:S04]  /*06c0*/  ST.E desc[UR6][R8.64], R11 ;  /* 0x0000000b08007985 */ /* 0x0007e8000c101906 */
[----:B------:R3:W-:Y:S02]  /*06d0*/  ST.E desc[UR8][R8.64+0x4], R13 ;  /* 0x0000040d08007985 */ /* 0x0007e4000c101908 */
.L_x_20:
[C---:B0123--:R-:W-:Y:S02]  /*06e0*/  @!P1 IMAD R11, R3.reuse, R0, RZ ;  /* 0x00000000030b9224 */ /* 0x04ffe400078e02ff */
[----:B------:R-:W-:-:S05]  /*06f0*/  @!P1 IMAD.WIDE.U32 R8, R3, 0x4, R4 ;  /* 0x0000000403089825 */ /* 0x000fca00078e0004 */
[----:B------:R2:W-:Y:S02]  /*0700*/  @!P1 ST.E desc[UR10][R8.64], R11 ;  /* 0x0000000b08009985 */ /* 0x0005e4000c10190a */
.L_x_16:
[----:B012---:R-:W0:Y:S01]  /*0710*/  LDC R11, c[0x0][0x398] ;  /* 0x0000e600ff0b7b82 */ /* 0x007e220000000800 */
[----:B------:R-:W-:Y:S01]  /*0720*/  IABS R0, R10 ;  /* 0x0000000a00007213 */ /* 0x000fe20000000000 */
[----:B------:R-:W1:Y:S03]  /*0730*/  LDCU UR4, c[0x0][0x390] ;  /* 0x00007200ff0477ac */ /* 0x000e660008000800 */
[----:B------:R-:W2:Y:S08]  /*0740*/  I2F.RP R17, R0 ;  /* 0x0000000000117306 */ /* 0x000eb00000209400 */
[----:B--2---:R-:W2:Y:S01]  /*0750*/  MUFU.RCP R17, R17 ;  /* 0x0000001100117308 */ /* 0x004ea20000001000 */
[----:B-1----:R-:W-:Y:S01]  /*0760*/  IMAD R14, R10, UR4, RZ ;  /* 0x000000040a0e7c24 */ /* 0x002fe2000f8e02ff */
[----:B------:R-:W1:Y:S01]  /*0770*/  LDCU UR4, c[0x0][0x374] ;  /* 0x00006e80ff0477ac */ /* 0x000e620008000800 */
[----:B0-----:R-:W-:-:S05]  /*0780*/  IABS R3, R11 ;  /* 0x0000000b00037213 */ /* 0x001fca0000000000 */
[----:B------:R-:W0:Y:S01]  /*0790*/  I2F.RP R15, R3 ;  /* 0x00000003000f7306 */ /* 0x000e220000209400 */
[----:B--2---:R-:W-:Y:S01]  /*07a0*/  VIADD R8, R17, 0xffffffe ;  /* 0x0ffffffe11087836 */ /* 0x004fe20000000000 */
[----:B-1----:R-:W-:-:S06]  /*07b0*/  UIMAD UR4, UR36, UR4, URZ ;  /* 0x00000004240472a4 */ /* 0x002fcc000f8e02ff */
[----:B------:R1:W2:Y:S01]  /*07c0*/  F2I.FTZ.U32.TRUNC.NTZ R9, R8 ;  /* 0x0000000800097305 */ /* 0x0002a2000021f000 */
[----:B------:R-:W-:-:S07]  /*07d0*/  UIMAD UR4, UR4, UR37, URZ ;  /* 0x00000025040472a4 */ /* 0x000fce000f8e02ff */
[----:B0-----:R-:W0:Y:S01]  /*07e0*/  MUFU.RCP R15, R15 ;  /* 0x0000000f000f7308 */ /* 0x001e220000001000 */
[----:B-1----:R-:W-:Y:S02]  /*07f0*/  IMAD.MOV.U32 R8, RZ, RZ, RZ ;  /* 0x000000ffff087224 */ /* 0x002fe400078e00ff */
[----:B--2---:R-:W-:-:S04]  /*0800*/  IMAD.MOV R19, RZ, RZ, -R9 ;  /* 0x000000ffff137224 */ /* 0x004fc800078e0a09 */
[----:B------:R-:W-:Y:S01]  /*0810*/  IMAD R17, R19, R0, RZ ;  /* 0x0000000013117224 */ /* 0x000fe200078e02ff */
[----:B------:R-:W-:Y:S02]  /*0820*/  IABS R19, R14 ;  /* 0x0000000e00137213 */ /* 0x000fe40000000000 */
[----:B------:R-:W-:Y:S01]  /*0830*/  LOP3.LUT R14, R14, R11, RZ, 0x3c, !PT ;  /* 0x0000000b0e0e7212 */ /* 0x000fe200078e3cff */
[----:B------:R-:W-:-:S03]  /*0840*/  IMAD.HI.U32 R8, R9, R17, R8 ;  /* 0x0000001109087227 */ /* 0x000fc600078e0008 */
[----:B------:R-:W-:Y:S01]  /*0850*/  ISETP.GE.AND P3, PT, R14, RZ, PT ;  /* 0x000000ff0e00720c */ /* 0x000fe20003f66270 */
[----:B0-----:R-:W-:Y:S02]  /*0860*/  VIADD R12, R15, 0xffffffe ;  /* 0x0ffffffe0f0c7836 */ /* 0x001fe40000000000 */
[----:B------:R-:W-:Y:S02]  /*0870*/  IMAD.MOV.U32 R17, RZ, RZ, R19 ;  /* 0x000000ffff117224 */ /* 0x000fe400078e0013 */
[----:B------:R0:W1:Y:S02]  /*0880*/  F2I.FTZ.U32.TRUNC.NTZ R13, R12 ;  /* 0x0000000c000d7305 */ /* 0x000064000021f000 */
[----:B0-----:R-:W-:Y:S02]  /*0890*/  HFMA2 R12, -RZ, RZ, 0, 0 ;  /* 0x00000000ff0c7431 */ /* 0x001fe400000001ff */
[----:B-1----:R-:W-:-:S04]  /*08a0*/  IMAD.MOV R18, RZ, RZ, -R13 ;  /* 0x000000ffff127224 */ /* 0x002fc800078e0a0d */
[----:B------:R-:W-:-:S04]  /*08b0*/  IMAD R15, R18, R3, RZ ;  /* 0x00000003120f7224 */ /* 0x000fc800078e02ff */
[----:B------:R-:W-:-:S04]  /*08c0*/  IMAD.HI.U32 R12, R13, R15, R12 ;  /* 0x0000000f0d0c7227 */ /* 0x000fc800078e000c */
[----:B------:R-:W-:-:S04]  /*08d0*/  IMAD.HI.U32 R13, R8, R3, RZ ;  /* 0x00000003080d7227 */ /* 0x000fc800078e00ff */
[----:B------:R-:W-:-:S04]  /*08e0*/  IMAD.HI.U32 R9, R12, R17, RZ ;  /* 0x000000110c097227 */ /* 0x000fc800078e00ff */
[----:B------:R-:W-:Y:S02]  /*08f0*/  IMAD.MOV R15, RZ, RZ, -R13 ;  /* 0x000000ffff0f7224 */ /* 0x000fe400078e0a0d */
[----:B------:R-:W-:Y:S02]  /*0900*/  IMAD.MOV R8, RZ, RZ, -R9 ;  /* 0x000000ffff087224 */ /* 0x000fe400078e0a09 */
[----:B------:R-:W-:Y:S02]  /*0910*/  IMAD R15, R0, R15, R3 ;  /* 0x0000000f000f7224 */ /* 0x000fe400078e0203 */
[----:B------:R-:W-:-:S03]  /*0920*/  IMAD R8, R3, R8, R17 ;  /* 0x0000000803087224 */ /* 0x000fc600078e0211 */
[----:B------:R-:W-:Y:S02]  /*0930*/  ISETP.GT.U32.AND P5, PT, R0, R15, PT ;  /* 0x0000000f0000720c */ /* 0x000fe40003fa4070 */
[----:B------:R-:W-:-:S11]  /*0940*/  ISETP.GT.U32.AND P4, PT, R3, R8, PT ;  /* 0x000000080300720c */ /* 0x000fd60003f84070 */
[----:B------:R-:W-:Y:S01]  /*0950*/  @!P5 IMAD.IADD R15, R15, 0x1, -R0 ;  /* 0x000000010f0fd824 */ /* 0x000fe200078e0a00 */
[----:B------:R-:W-:Y:S01]  /*0960*/  @!P5 IADD3 R13, PT, PT, R13, 0x1, RZ ;  /* 0x000000010d0dd810 */ /* 0x000fe20007ffe0ff */
[----:B------:R-:W-:Y:S01]  /*0970*/  @!P4 IMAD.IADD R8, R8, 0x1, -R3 ;  /* 0x000000010808c824 */ /* 0x000fe200078e0a03 */
[----:B------:R-:W-:Y:S01]  /*0980*/  ISETP.NE.AND P5, PT, R10, RZ, PT ;  /* 0x000000ff0a00720c */ /* 0x000fe20003fa5270 */
[----:B------:R-:W-:Y:S01]  /*0990*/  @!P4 VIADD R9, R9, 0x1 ;  /* 0x000000010909c836 */ /* 0x000fe20000000000 */
[----:B------:R-:W-:Y:S02]  /*09a0*/  ISETP.GE.U32.AND P0, PT, R15, R0, PT ;  /* 0x000000000f00720c */ /* 0x000fe40003f06070 */
[----:B------:R-:W-:Y:S02]  /*09b0*/  ISETP.GE.U32.AND P1, PT, R8, R3, PT ;  /* 0x000000030800720c */ /* 0x000fe40003f26070 */
[C---:B------:R-:W-:Y:S02]  /*09c0*/  LOP3.LUT R0, R11.reuse, R10, RZ, 0x3c, !PT ;  /* 0x0000000a0b007212 */ /* 0x040fe400078e3cff */
[----:B------:R-:W-:-:S02]  /*09d0*/  ISETP.NE.AND P4, PT, R11, RZ, PT ;  /* 0x000000ff0b00720c */ /* 0x000fc40003f85270 */
[----:B------:R-:W-:-:S05]  /*09e0*/  ISETP.GE.AND P2, PT, R0, RZ, PT ;  /* 0x000000ff0000720c */ /* 0x000fca0003f46270 */
[----:B------:R-:W-:Y:S02]  /*09f0*/  @P0 VIADD R13, R13, 0x1 ;  /* 0x000000010d0d0836 */ /* 0x000fe40000000000 */
[----:B------:R-:W-:Y:S02]  /*0a00*/  @P1 VIADD R9, R9, 0x1 ;  /* 0x0000000109091836 */ /* 0x000fe40000000000 */
[----:B------:R-:W-:-:S03]  /*0a10*/  IMAD.MOV.U32 R3, RZ, RZ, R13 ;  /* 0x000000ffff037224 */ /* 0x000fc600078e000d */
[----:B------:R-:W-:Y:S01]  /*0a20*/  @!P3 IADD3 R9, PT, PT, -R9, RZ, RZ ;  /* 0x000000ff0909b210 */ /* 0x000fe20007ffe1ff */
[----:B------:R-:W-:Y:S01]  /*0a30*/  @!P2 IMAD.MOV R3, RZ, RZ, -R3 ;  /* 0x000000ffff03a224 */ /* 0x000fe200078e0a03 */
[-C--:B------:R-:W-:Y:S02]  /*0a40*/  @!P5 LOP3.LUT R3, RZ, R10.reuse, RZ, 0x33, !PT ;  /* 0x0000000aff03d212 */ /* 0x080fe400078e33ff */
[----:B------:R-:W-:Y:S01]  /*0a50*/  @!P4 LOP3.LUT R9, RZ, R11, RZ, 0x33, !PT ;  /* 0x0000000bff09c212 */ /* 0x000fe200078e33ff */
[----:B------:R-:W-:Y:S01]  /*0a60*/  IMAD R11, R16, UR4, RZ ;  /* 0x00000004100b7c24 */ /* 0x000fe2000f8e02ff */
[----:B------:R-:W-:Y:S02]  /*0a70*/  VIMNMX R0, PT, PT, R3, R10, PT ;  /* 0x0000000a03007248 */ /* 0x000fe40003fe0100 */
        /* <DEDUP_REMOVED lines=10> */
.L_x_28:
[----:B0-----:R-:W0:Y:S01]  /*0b20*/  LDCU UR4, c[0x0][0x398] ;  /* 0x00007300ff0477ac */ /* 0x001e220008000800 */
[----:B------:R-:W-:Y:S01]  /*0b30*/  BSSY.RECONVERGENT B0, `(.L_x_21) ;  /* 0x0000090000007945 */ /* 0x000fe20003800200 */
[----:B------:R-:W-:Y:S02]  /*0b40*/  IMAD.MOV.U32 R24, RZ, RZ, RZ ;  /* 0x000000ffff187224 */ /* 0x000fe400078e00ff */
[----:B012---:R-:W-:-:S07]  /*0b50*/  IMAD R23, R2, UR4, RZ ;  /* 0x0000000402177c24 */ /* 0x007fce000f8e02ff */
.L_x_27:
        /* <DEDUP_REMOVED lines=10> */
[----:B------:R-:W-:Y:S01]  /*0c00*/  MOV R29, R27 ;  /* 0x0000001b001d7202 */ /* 0x000fe20000000f00 */
[----:B------:R-:W-:Y:S02]  /*0c10*/  IMAD.MOV.U32 R28, RZ, RZ, R22 ;  /* 0x000000ffff1c7224 */ /* 0x000fe400078e0016 */
[----:B------:R-:W-:-:S08]  /*0c20*/  IMAD.X R15, RZ, RZ, R5, P1 ;  /* 0x000000ffff0f7224 */ /* 0x000fd000008e0605 */
.L_x_24:
[----:B------:R-:W-:Y:S01]  /*0c30*/  R2UR UR4, R6 ;  /* 0x00000000060472ca */ /* 0x000fe200000e0000 */
[----:B0-----:R-:W0:Y:S01]  /*0c40*/  LDC.64 R16, c[0x0][0x380] ;  /* 0x0000e000ff107b82 */ /* 0x001e220000000a00 */
[----:B------:R-:W-:-:S13]  /*0c50*/  R2UR UR5, R7 ;  /* 0x00000000070572ca */ /* 0x000fda00000e0000 */
[----:B------:R-:W2:Y:S01]  /*0c60*/  LD.E R19, desc[UR4][R14.64+-0x10] ;  /* 0xfffff0040e137980 */ /* 0x000ea2000c101900 */
[----:B------:R-:W-:Y:S02]  /*0c70*/  R2UR UR6, R6 ;  /* 0x00000000060672ca */ /* 0x000fe400000e0000 */
[----:B------:R-:W-:Y:S01]  /*0c80*/  R2UR UR7, R7 ;  /* 0x00000000070772ca */ /* 0x000fe200000e0000 */
[----:B--2---:R-:W-:-:S04]  /*0c90*/  IMAD.IADD R19, R26, 0x1, R19 ;  /* 0x000000011a137824 */ /* 0x004fc800078e0213 */
[----:B0-----:R-:W-:-:S05]  /*0ca0*/  IMAD.WIDE R18, R19, 0x8, R16 ;  /* 0x0000000813127825 */ /* 0x001fca00078e0210 */
[----:B------:R0:W2:Y:S02]  /*0cb0*/  LDG.E R21, desc[UR4][R18.64] ;  /* 0x0000000412157981 */ /* 0x0000a4000c1e1900 */
[----:B0-----:R-:W-:-:S05]  /*0cc0*/  IMAD.WIDE R18, R29, 0x8, R12 ;  /* 0x000000081d127825 */ /* 0x001fca00078e020c */
[----:B--2---:R0:W-:Y:S04]  /*0cd0*/  STG.E desc[UR4][R18.64+-0x20], R21 ;  /* 0xffffe01512007986 */ /* 0x0041e8000c101904 */
[----:B------:R-:W2:Y:S02]  /*0ce0*/  LD.E R20, desc[UR6][R14.64+-0xc] ;  /* 0xfffff4060e147980 */ /* 0x000ea4000c101900 */
[----:B--2---:R-:W-:-:S04]  /*0cf0*/  IMAD.IADD R20, R26, 0x1, R20 ;  /* 0x000000011a147824 */ /* 0x004fc800078e0214 */
[----:B0-----:R-:W-:-:S06]  /*0d00*/  IMAD.WIDE R20, R20, 0x8, R16 ;  /* 0x0000000814147825 */ /* 0x001fcc00078e0210 */
[----:B------:R-:W2:Y:S04]  /*0d10*/  LDG.E R20, desc[UR4][R20.64] ;  /* 0x0000000414147981 */ /* 0x000ea8000c1e1900 */
[----:B--2---:R0:W-:Y:S04]  /*0d20*/  STG.E desc[UR4][R18.64+-0x18], R20 ;  /* 0xffffe81412007986 */ /* 0x0041e8000c101904 */
[----:B------:R-:W2:Y:S02]  /*0d30*/  LD.E R21, desc[UR6][R14.64+-0x8] ;  /* 0xfffff8060e157980 */ /* 0x000ea4000c101900 */
[----:B--2---:R-:W-:-:S05]  /*0d40*/  IADD3 R21, PT, PT, R26, R21, RZ ;  /* 0x000000151a157210 */ /* 0x004fca0007ffe0ff */
[----:B0-----:R-:W-:-:S06]  /*0d50*/  IMAD.WIDE R20, R21, 0x8, R16 ;  /* 0x0000000815147825 */ /* 0x001fcc00078e0210 */
[----:B------:R-:W2:Y:S04]  /*0d60*/  LDG.E R21, desc[UR4][R20.64] ;  /* 0x0000000414157981 */ /* 0x000ea8000c1e1900 */
[----:B--2---:R0:W-:Y:S04]  /*0d70*/  STG.E desc[UR4][R18.64+-0x10], R21 ;  /* 0xfffff01512007986 */ /* 0x0041e8000c101904 */
[----:B0-----:R-:W2:Y:S02]  /*0d80*/  LD.E R21, desc[UR6][R14.64+-0x4] ;  /* 0xfffffc060e157980 */ /* 0x001ea4000c101900 */
[----:B--2---:R-:W-:-:S04]  /*0d90*/  IMAD.IADD R20, R26, 0x1, R21 ;  /* 0x000000011a147824 */ /* 0x004fc800078e0215 */
[----:B------:R-:W-:-:S06]  /*0da0*/  IMAD.WIDE R20, R20, 0x8, R16 ;  /* 0x0000000814147825 */ /* 0x000fcc00078e0210 */
[----:B------:R-:W2:Y:S04]  /*0db0*/  LDG.E R20, desc[UR4][R20.64] ;  /* 0x0000000414147981 */ /* 0x000ea8000c1e1900 */
[----:B--2---:R0:W-:Y:S04]  /*0dc0*/  STG.E desc[UR4][R18.64+-0x8], R20 ;  /* 0xfffff81412007986 */ /* 0x0041e8000c101904 */
[----:B------:R-:W2:Y:S02]  /*0dd0*/  LD.E R21, desc[UR6][R14.64] ;  /* 0x000000060e157980 */ /* 0x000ea4000c101900 */
[----:B--2---:R-:W-:-:S04]  /*0de0*/  IMAD.IADD R21, R26, 0x1, R21 ;  /* 0x000000011a157824 */ /* 0x004fc800078e0215 */
        /* <DEDUP_REMOVED lines=13> */
[----:B0-----:R-:W2:Y:S01]  /*0ec0*/  LD.E R21, desc[UR6][R14.64+0xc] ;  /* 0x00000c060e157980 */ /* 0x001ea2000c101900 */
[----:B------:R-:W-:Y:S01]  /*0ed0*/  VIADD R28, R28, 0x8 ;  /* 0x000000081c1c7836 */ /* 0x000fe20000000000 */
[----:B--2---:R-:W-:-:S05]  /*0ee0*/  IADD3 R20, PT, PT, R26, R21, RZ ;  /* 0x000000151a147210 */ /* 0x004fca0007ffe0ff */
[----:B------:R-:W-:-:S06]  /*0ef0*/  IMAD.WIDE R16, R20, 0x8, R16 ;  /* 0x0000000814107825 */ /* 0x000fcc00078e0210 */
[----:B------:R-:W2:Y:S01]  /*0f00*/  LDG.E R17, desc[UR4][R16.64] ;  /* 0x0000000410117981 */ /* 0x000ea2000c1e1900 */
[----:B------:R-:W-:Y:S01]  /*0f10*/  ISETP.NE.AND P1, PT, R28, RZ, PT ;  /* 0x000000ff1c00720c */ /* 0x000fe20003f25270 */
[----:B------:R-:W-:Y:S01]  /*0f20*/  VIADD R29, R29, 0x8 ;  /* 0x000000081d1d7836 */ /* 0x000fe20000000000 */
[----:B------:R-:W-:-:S05]  /*0f30*/  IADD3 R14, P2, PT, R14, 0x20, RZ ;  /* 0x000000200e0e7810 */ /* 0x000fca0007f5e0ff */
[----:B------:R-:W-:Y:S01]  /*0f40*/  IMAD.X R15, RZ, RZ, R15, P2 ;  /* 0x000000ffff0f7224 */ /* 0x000fe200010e060f */
[----:B--2---:R0:W-:Y:S05]  /*0f50*/  STG.E desc[UR4][R18.64+0x18], R17 ;  /* 0x0000181112007986 */ /* 0x0041ea000c101904 */
[----:B------:R-:W-:Y:S05]  /*0f60*/  @P1 BRA `(.L_x_24) ;  /* 0xfffffffc00301947 */ /* 0x000fea000383ffff */
[----:B------:R-:W-:Y:S05]  /*0f70*/  BSYNC.RECONVERGENT B1 ;  /* 0x0000000000017941 */ /* 0x000fea0003800200 */
.L_x_23:
[----:B------:R-:W-:-:S07]  /*0f80*/  IMAD.MOV.U32 R28, RZ, RZ, R0 ;  /* 0x000000ffff1c7224 */ /* 0x000fce00078e0000 */
.L_x_22:
[----:B------:R-:W-:-:S13]  /*0f90*/  ISETP.NE.AND P1, PT, R8, RZ, PT ;  /* 0x000000ff0800720c */ /* 0x000fda0003f25270 */
[----:B------:R-:W-:Y:S05]  /*0fa0*/  @!P1 BRA `(.L_x_25) ;  /* 0x00000004001c9947 */ /* 0x000fea0003800000 */
[----:B------:R-:W-:Y:S02]  /*0fb0*/  IADD3 R14, PT, PT, R8, -0x1, RZ ;  /* 0xffffffff080e7810 */ /* 0x000fe40007ffe0ff */
[----:B------:R-:W-:Y:S02]  /*0fc0*/  ISETP.NE.AND P2, PT, R10, RZ, PT ;  /* 0x000000ff0a00720c */ /* 0x000fe40003f45270 */
[----:B------:R-:W-:-:S13]  /*0fd0*/  ISETP.GE.U32.AND P1, PT, R14, 0x3, PT ;  /* 0x000000030e00780c */ /* 0x000fda0003f26070 */
[----:B------:R-:W-:Y:S05]  /*0fe0*/  @!P1 BRA `(.L_x_26) ;  /* 0x0000000000789947 */ /* 0x000fea0003800000 */
[----:B------:R-:W-:Y:S01]  /*0ff0*/  R2UR UR4, R6 ;  /* 0x00000000060472ca */ /* 0x000fe200000e0000 */
[----:B------:R-:W-:Y:S01]  /*1000*/  IMAD.WIDE.U32 R20, R28, 0x4, R4 ;  /* 0x000000041c147825 */ /* 0x000fe200078e0004 */
[----:B------:R-:W-:Y:S01]  /*1010*/  R2UR UR5, R7 ;  /* 0x00000000070572ca */ /* 0x000fe200000e0000 */
[----:B------:R-:W1:Y:S08]  /*1020*/  LDC.64 R14, c[0x0][0x380] ;  /* 0x0000e000ff0e7b82 */ /* 0x000e700000000a00 */
[----:B0-----:R-:W0:Y:S04]  /*1030*/  LDC.64 R18, c[0x0][0x388] ;  /* 0x0000e200ff127b82 */ /* 0x001e280000000a00 */
[----:B------:R-:W2:Y:S01]  /*1040*/  LD.E R17, desc[UR4][R20.64] ;  /* 0x0000000414117980 */ /* 0x000ea2000c101900 */
[----:B------:R-:W-:-:S02]  /*1050*/  R2UR UR6, R6 ;  /* 0x00000000060672ca */ /* 0x000fc400000e0000 */
[----:B------:R-:W-:Y:S01]  /*1060*/  R2UR UR7, R7 ;  /* 0x00000000070772ca */ /* 0x000fe200000e0000 */
[----:B--2---:R-:W-:-:S04]  /*1070*/  IMAD.IADD R17, R26, 0x1, R17 ;  /* 0x000000011a117824 */ /* 0x004fc800078e0211 */
[----:B-1----:R-:W-:-:S05]  /*1080*/  IMAD.WIDE R16, R17, 0x8, R14 ;  /* 0x0000000811107825 */ /* 0x002fca00078e020e */
[----:B------:R1:W2:Y:S02]  /*1090*/  LDG.E R29, desc[UR4][R16.64] ;  /* 0x00000004101d7981 */ /* 0x0002a4000c1e1900 */
[----:B-1----:R-:W-:-:S04]  /*10a0*/  IMAD.IADD R17, R27, 0x1, R28 ;  /* 0x000000011b117824 */ /* 0x002fc800078e021c */
[----:B0-----:R-:W-:-:S05]  /*10b0*/  IMAD.WIDE R18, R17, 0x8, R18 ;  /* 0x0000000811127825 */ /* 0x001fca00078e0212 */
[----:B--2---:R0:W-:Y:S04]  /*10c0*/  STG.E desc[UR4][R18.64], R29 ;  /* 0x0000001d12007986 */ /* 0x0041e8000c101904 */
[----:B------:R-:W2:Y:S02]  /*10d0*/  LD.E R17, desc[UR6][R20.64+0x4] ;  /* 0x0000040614117980 */ /* 0x000ea4000c101900 */
[----:B--2---:R-:W-:-:S04]  /*10e0*/  IMAD.IADD R17, R26, 0x1, R17 ;  /* 0x000000011a117824 */ /* 0x004fc800078e0211 */
[----:B------:R-:W-:-:S06]  /*10f0*/  IMAD.WIDE R16, R17, 0x8, R14 ;  /* 0x0000000811107825 */ /* 0x000fcc00078e020e */
[----:B------:R-:W2:Y:S04]  /*1100*/  LDG.E R17, desc[UR4][R16.64] ;  /* 0x0000000410117981 */ /* 0x000ea8000c1e1900 */
[----:B--2---:R1:W-:Y:S04]  /*1110*/  STG.E desc[UR4][R18.64+0x8], R17 ;  /* 0x0000081112007986 */ /* 0x0043e8000c101904 */
[----:B------:R-:W0:Y:S02]  /*1120*/  LD.E R16, desc[UR6][R20.64+0x8] ;  /* 0x0000080614107980 */ /* 0x000e24000c101900 */
[----:B0-----:R-:W-:-:S04]  /*1130*/  IMAD.IADD R29, R26, 0x1, R16 ;  /* 0x000000011a1d7824 */ /* 0x001fc800078e0210 */
[----:B-1----:R-:W-:-:S05]  /*1140*/  IMAD.WIDE R16, R29, 0x8, R14 ;  /* 0x000000081d107825 */ /* 0x002fca00078e020e */
[----:B------:R-:W2:Y:S04]  /*1150*/  LDG.E R29, desc[UR4][R16.64] ;  /* 0x00000004101d7981 */ /* 0x000ea8000c1e1900 */
[----:B--2---:R1:W-:Y:S04]  /*1160*/  STG.E desc[UR4][R18.64+0x10], R29 ;  /* 0x0000101d12007986 */ /* 0x0043e8000c101904 */
[----:B------:R-:W2:Y:S02]  /*1170*/  LD.E R21, desc[UR6][R20.64+0xc] ;  /* 0x00000c0614157980 */ /* 0x000ea4000c101900 */
[----:B--2---:R-:W-:-:S05]  /*1180*/  IADD3 R17, PT, PT, R26, R21, RZ ;  /* 0x000000151a117210 */ /* 0x004fca0007ffe0ff */
[----:B------:R-:W-:-:S06]  /*1190*/  IMAD.WIDE R14, R17, 0x8, R14 ;  /* 0x00000008110e7825 */ /* 0x000fcc00078e020e */
[----:B------:R-:W2:Y:S01]  /*11a0*/  LDG.E R15, desc[UR4][R14.64] ;  /* 0x000000040e0f7981 */ /* 0x000ea2000c1e1900 */
[----:B------:R-:W-:-:S03]  /*11b0*/  VIADD R28, R28, 0x4 ;  /* 0x000000041c1c7836 */ /* 0x000fc60000000000 */
[----:B--2---:R1:W-:Y:S04]  /*11c0*/  STG.E desc[UR4][R18.64+0x18], R15 ;  /* 0x0000180f12007986 */ /* 0x0043e8000c101904 */
.L_x_26:
[----:B------:R-:W-:Y:S05]  /*11d0*/  @!P2 BRA `(.L_x_25) ;  /* 0x000000000090a947 */ /* 0x000fea0003800000 */
[----:B------:R-:W-:Y:S01]  /*11e0*/  ISETP.NE.AND P2, PT, R10, 0x1, PT ;  /* 0x000000010a00780c */ /* 0x000fe20003f45270 */
[----:B0-----:R-:W0:-:S12]  /*11f0*/  LDC.64 R16, c[0x0][0x380] ;  /* 0x0000e000ff107b82 */ /* 0x001e180000000a00 */
[----:B------:R-:W-:Y:S01]  /*1200*/  @P2 R2UR UR4, R6 ;  /* 0x00000000060422ca */ /* 0x000fe200000e0000 */
[----:B-1----:R-:W-:Y:S01]  /*1210*/  @P2 IMAD.WIDE.U32 R18, R28, 0x4, R4 ;  /* 0x000000041c122825 */ /* 0x002fe200078e0004 */
[----:B------:R-:W-:-:S13]  /*1220*/  @P2 R2UR UR5, R7 ;  /* 0x00000000070522ca */ /* 0x000fda00000e0000 */
[----:B------:R-:W2:Y:S01]  /*1230*/  @P2 LD.E R15, desc[UR4][R18.64] ;  /* 0x00000004120f2980 */ /* 0x000ea2000c101900 */
[----:B------:R-:W-:Y:S02]  /*1240*/  @P2 R2UR UR6, R6 ;  /* 0x00000000060622ca */ /* 0x000fe400000e0000 */
[----:B------:R-:W-:Y:S01]  /*1250*/  @P2 R2UR UR7, R7 ;  /* 0x00000000070722ca */ /* 0x000fe200000e0000 */
[----:B--2---:R-:W-:-:S04]  /*1260*/  @P2 IMAD.IADD R15, R26, 0x1, R15 ;  /* 0x000000011a0f2824 */ /* 0x004fc800078e020f */
[----:B0-----:R-:W-:Y:S02]  /*1270*/  @P2 IMAD.WIDE R20, R15, 0x8, R16 ;  /* 0x000000080f142825 */ /* 0x001fe400078e0210 */
[----:B------:R-:W0:Y:S03]  /*1280*/  LDC.64 R14, c[0x0][0x388] ;  /* 0x0000e200ff0e7b82 */ /* 0x000e260000000a00 */
[----:B------:R1:W2:Y:S02]  /*1290*/  @P2 LDG.E R29, desc[UR4][R20.64] ;  /* 0x00000004141d2981 */ /* 0x0002a4000c1e1900 */
[----:B-1----:R-:W-:-:S04]  /*12a0*/  @P2 IMAD.IADD R21, R27, 0x1, R28 ;  /* 0x000000011b152824 */ /* 0x002fc800078e021c */
[----:B0-----:R-:W-:-:S05]  /*12b0*/  @P2 IMAD.WIDE R14, R21, 0x8, R14 ;  /* 0x00000008150e2825 */ /* 0x001fca00078e020e */
[----:B--2---:R0:W-:Y:S04]  /*12c0*/  @P2 STG.E desc[UR4][R14.64], R29 ;  /* 0x0000001d0e002986 */ /* 0x0041e8000c101904 */
[----:B------:R-:W2:Y:S01]  /*12d0*/  @P2 LD.E R19, desc[UR6][R18.64+0x4] ;  /* 0x0000040612132980 */ /* 0x000ea2000c101900 */
[----:B------:R-:W-:Y:S01]  /*12e0*/  LOP3.LUT P1, RZ, R25, 0x1, RZ, 0xc0, !PT ;  /* 0x0000000119ff7812 */ /* 0x000fe2000782c0ff */
[----:B--2---:R-:W-:-:S04]  /*12f0*/  @P2 IMAD.IADD R19, R26, 0x1, R19 ;  /* 0x000000011a132824 */ /* 0x004fc800078e0213 */
[----:B------:R-:W-:-:S08]  /*1300*/  @P2 IMAD.WIDE R16, R19, 0x8, R16 ;  /* 0x0000000813102825 */ /* 0x000fd000078e0210 */
[----:B------:R-:W-:Y:S01]  /*1310*/  @P1 R2UR UR6, R6 ;  /* 0x00000000060612ca */ /* 0x000fe200000e0000 */
[----:B------:R-:W1:Y:S01]  /*1320*/  LDC.64 R18, c[0x0][0x380] ;  /* 0x0000e000ff127b82 */ /* 0x000e620000000a00 */
[----:B0-----:R0:W2:Y:S01]  /*1330*/  @P2 LDG.E R29, desc[UR4][R16.64] ;  /* 0x00000004101d2981 */ /* 0x0010a2000c1e1900 */
[----:B------:R-:W-:Y:S02]  /*1340*/  @P1 R2UR UR7, R7 ;  /* 0x00000000070712ca */ /* 0x000fe400000e0000 */
[----:B------:R-:W-:-:S05]  /*1350*/  @P2 IADD3 R28, PT, PT, R28, 0x2, RZ ;  /* 0x000000021c1c2810 */ /* 0x000fca0007ffe0ff */
[----:B------:R-:W-:Y:S01]  /*1360*/  @P1 IMAD.WIDE.U32 R20, R28, 0x4, R4 ;  /* 0x000000041c141825 */ /* 0x000fe200078e0004 */
[----:B0-----:R-:W0:Y:S01]  /*1370*/  LDC.64 R16, c[0x0][0x388] ;  /* 0x0000e200ff107b82 */ /* 0x001e220000000a00 */
[----:B--2---:R2:W-:Y:S04]  /*1380*/  @P2 STG.E desc[UR4][R14.64+0x8], R29 ;  /* 0x0000081d0e002986 */ /* 0x0045e8000c101904 */
[----:B------:R-:W3:Y:S01]  /*1390*/  @P1 LD.E R21, desc[UR6][R20.64] ;  /* 0x0000000614151980 */ /* 0x000ee2000c101900 */
[----:B------:R-:W-:Y:S02]  /*13a0*/  @P1 R2UR UR4, R6 ;  /* 0x00000000060412ca */ /* 0x000fe400000e0000 */
[----:B------:R-:W-:Y:S01]  /*13b0*/  @P1 R2UR UR5, R7 ;  /* 0x00000000070512ca */ /* 0x000fe200000e0000 */
[----:B---3--:R-:W-:-:S04]  /*13c0*/  @P1 IMAD.IADD R25, R26, 0x1, R21 ;  /* 0x000000011a191824 */ /* 0x008fc800078e0215 */
[----:B-1----:R-:W-:-:S08]  /*13d0*/  @P1 IMAD.WIDE R18, R25, 0x8, R18 ;  /* 0x0000000819121825 */ /* 0x002fd000078e0212 */
[----:B------:R-:W3:Y:S01]  /*13e0*/  @P1 LDG.E R19, desc[UR4][R18.64] ;  /* 0x0000000412131981 */ /* 0x000ee2000c1e1900 */
[----:B------:R-:W-:-:S04]  /*13f0*/  @P1 IMAD.IADD R27, R27, 0x1, R28 ;  /* 0x000000011b1b1824 */ /* 0x000fc800078e021c */
[----:B0-----:R-:W-:-:S05]  /*1400*/  @P1 IMAD.WIDE R16, R27, 0x8, R16 ;  /* 0x000000081b101825 */ /* 0x001fca00078e0210 */
[----:B---3--:R2:W-:Y:S02]  /*1410*/  @P1 STG.E desc[UR4][R16.64], R19 ;  /* 0x0000001310001986 */ /* 0x0085e4000c101904 */
.L_x_25:
[----:B------:R-:W-:Y:S05]  /*1420*/  @P0 BRA `(.L_x_27) ;  /* 0xfffffff400cc0947 */ /* 0x000fea000383ffff */
[----:B------:R-:W-:Y:S05]  /*1430*/  BSYNC.RECONVERGENT B0 ;  /* 0x0000000000007941 */ /* 0x000fea0003800200 */
.L_x_21:
[----:B------:R-:W-:-:S05]  /*1440*/  IMAD.IADD R2, R11, 0x1, R2 ;  /* 0x000000010b027824 */ /* 0x000fca00078e0202 */
[----:B------:R-:W-:-:S13]  /*1450*/  ISETP.GE.AND P0, PT, R2, R9, PT ;  /* 0x000000090200720c */ /* 0x000fda0003f06270 */
[----:B------:R-:W-:Y:S05]  /*1460*/  @!P0 BRA `(.L_x_28) ;  /* 0xfffffff400ac8947 */ /* 0x000fea000383ffff */
[----:B------:R-:W-:Y:S05]  /*1470*/  EXIT ;  /* 0x000000000000794d */ /* 0x000fea0003800000 */
.L_x_29:
        /* <DEDUP_REMOVED lines=16> */
.L_x_31:


//--------------------- .nv.shared.reserved.0     --------------------------
	.section	.nv.shared.reserved.0,"aw",@nobits
	.weak		__nv_reservedSMEM_offset_0_alias
	.size		__nv_reservedSMEM_offset_0_alias, 0, 64
	.other		__nv_reservedSMEM_offset_0_alias,@"STO_CUDA_RESERVED_SHARED STV_DEFAULT"
__nv_reservedSMEM_offset_0_alias:
	.zero		0
	.zero		64


//--------------------- .nv.constant0._Z13bp_aos_to_soaP6float2S0_iii --------------------------
	.section	.nv.constant0._Z13bp_aos_to_soaP6float2S0_iii,"a",@progbits
	.sectionflags	@""
	.align	4
.nv.constant0._Z13bp_aos_to_soaP6float2S0_iii:
	.zero		924


//--------------------- .nv.constant0._Z13bp_soa_to_aosP6float2S0_iii --------------------------
	.section	.nv.constant0._Z13bp_soa_to_aosP6float2S0_iii,"a",@progbits
	.sectionflags	@""
	.align	4
.nv.constant0._Z13bp_soa_to_aosP6float2S0_iii:
	.zero		924


//--------------------- SYMBOLS --------------------------

	.type		.nv.reservedSmem.offset0,@object
	.size		.nv.reservedSmem.offset0,0x4
	.type		malloc,@function
